// auto-generated by cutlass_sweep.conv — config: {"arch": "sm_90", "cluster_m": 1, "cluster_n": 1, "conv_kind": "fprop", "dtype": "bf16", "ndim": 3, "tile_k": 32, "tile_m": 64, "tile_n": 64}
#include "cutlass/cutlass.h"
#include "cute/tensor.hpp"
#include "cutlass/kernel_hardware_info.hpp"
#include "cutlass/conv/convolution.h"
#include "cutlass/conv/dispatch_policy.hpp"
#include "cutlass/conv/collective/collective_builder.hpp"
#include "cutlass/conv/kernel/conv_universal.hpp"
#include "cutlass/conv/device/conv_universal_adapter.hpp"
#include "cutlass/epilogue/collective/collective_builder.hpp"

using namespace cute;
using Elem = cutlass::bfloat16_t;
using Acc  = float;
using LayoutAB = cutlass::layout::TensorNDHWC;
using LayoutC  = cutlass::layout::TensorNDHWC;
constexpr auto ConvOp = cutlass::conv::Operator::kFprop;
using TileShape    = Shape<_64, _64, Shape<_32>>;
using ClusterShape = Shape<_1, _1, _1>;

using CollectiveEpilogue = typename cutlass::epilogue::collective::CollectiveBuilder<
    cutlass::arch::Sm90, cutlass::arch::OpClassTensorOp,
    TileShape, ClusterShape,
    cutlass::epilogue::collective::EpilogueTileAuto,
    Acc, Acc,
    Elem, LayoutC, 128 / cutlass::sizeof_bits<Elem>::value,
    Elem, LayoutC, 128 / cutlass::sizeof_bits<Elem>::value,
    cutlass::epilogue::collective::EpilogueScheduleAuto
  >::CollectiveOp;

using CollectiveMainloop = typename cutlass::conv::collective::CollectiveBuilder<
    cutlass::arch::Sm90, cutlass::arch::OpClassTensorOp, ConvOp,
    Elem, LayoutAB, 128 / cutlass::sizeof_bits<Elem>::value,
    Elem, LayoutAB, 128 / cutlass::sizeof_bits<Elem>::value,
    Acc,
    TileShape, ClusterShape,
    cutlass::conv::collective::StageCountAutoCarveout<
        static_cast<int>(sizeof(typename CollectiveEpilogue::SharedStorage))>,
    cutlass::conv::collective::KernelScheduleAuto
  >::CollectiveOp;

using ProblemShape = cutlass::conv::ConvProblemShape<
    ConvOp, CollectiveMainloop::DispatchPolicy::NumSpatialDimensions>;
using ConvKernel = cutlass::conv::kernel::ConvUniversal<
    ProblemShape, CollectiveMainloop, CollectiveEpilogue>;
using Conv = cutlass::conv::device::ConvUniversalAdapter<ConvKernel>;

auto* _anchor = &cutlass::device_kernel<ConvKernel>;


// ===== COMPILED SASS (sm_90a) =====

	.target	sm_90a

	.elftype	@"ET_EXEC"


//--------------------- .note.nv.tkinfo           --------------------------
	.section	.note.nv.tkinfo,"",@"SHT_NOTE"
	.sectionflags	@"SHF_NOTE_NV_TKINFO"
	.tkinfo
        /*0018*/ 	.word	0x00000002
        /*0030*/ 	.string	""
        /*0030*/ 	.string	"ptxas"
        /*0030*/ 	.string	"Cuda compilation tools, release 13.0, V13.0.88"
        /*0030*/ 	.string	"Build cuda_13.0.r13.0/compiler.36424714_0"
        /*0030*/ 	.string	"-arch sm_90a -m 64 "



//--------------------- .note.nv.cuinfo           --------------------------
	.section	.note.nv.cuinfo,"",@"SHT_NOTE"
	.sectionflags	@"SHF_NOTE_NV_CUINFO"
        /*0018*/ 	.short	0x0002
        /*001a*/ 	.short	0x005a
        /*001c*/ 	.short	0x0082
	.zero		2


//--------------------- .nv.info                  --------------------------
	.section	.nv.info,"",@"SHT_CUDA_INFO"
	.align	4


	//----- nvinfo : EIATTR_REGCOUNT
	.align		4
        /*0000*/ 	.byte	0x04, 0x2f
        /*0002*/ 	.short	(.L_12 - .L_11)
	.align		4
.L_11:
        /*0004*/ 	.word	index@(_ZN7cutlass13device_kernelINS_4conv6kernel13ConvUniversalINS1_16ConvProblemShapeILNS1_8OperatorE0ELi3EEENS1_10collective14CollectiveConvINS1_46MainloopSm90TmaGmmaWarpSpecializedImplicitGemmILS5_0ELi28ELi3EN4cute5tupleIJNSA_1CILi1EEESD_SD_EEENS1_36KernelImplicitTmaWarpSpecializedSm90ELi1EEENSB_IJNSC_ILi64EEESH_NSB_IJNSC_ILi32EEEEEEEEENS_10bfloat16_tESL_NSA_8TiledMMAINSA_8MMA_AtomIJNSA_4SM904GMMA27MMA_64x64x16_F32BF16BF16_SSILNSP_5MajorE0ELSR_0ELNSP_7ScaleInE1ELSS_1EEEEEENSA_6LayoutISE_NSB_IJNSC_ILi0EEESW_SW_EEEEENSB_IJNSA_10UnderscoreESZ_SZ_EEEEENS7_6detail26Sm90ImplicitGemmTileTraitsINSA_20SM90_TMA_LOAD_IM2COLENSA_14ComposedLayoutINSA_7SwizzleILi2ELi4ELi3EEENSA_18smem_ptr_flag_bitsILi16EEENSV_INSB_IJNSB_IJNSC_ILi8EEES1A_EEENSB_IJSI_SD_EEENSB_IJSD_NSC_ILi28EEEEEEEEENSB_IJNSB_IJSI_NSC_ILi256EEEEEENSB_IJSD_SW_EEENSB_IJSW_NSC_ILi2048EEEEEEEEEEEEEvEENS13_INSA_13SM90_TMA_LOADES1N_vEEEENS_8epilogue10collective6detail29Sm90TmaWarpSpecializedAdapterINS1T_15DefaultEpilogueISL_NSB_IJNSB_IJllllEEESD_SW_EEES1Y_NS1S_6thread17LinearCombinationISL_Li1EffLNS1Z_9ScaleType4KindE0ELNS_15FloatRoundStyleE2ESL_EENS_4gemm15EpilogueDefaultEEEEEvvEEEEvNT_6ParamsE)
        /*0008*/ 	.word	0x0000003a


	//----- nvinfo : EIATTR_FRAME_SIZE
	.align		4
.L_12:
        /*000c*/ 	.byte	0x04, 0x11
        /*000e*/ 	.short	(.L_14 - .L_13)
	.align		4
.L_13:
        /*0010*/ 	.word	index@(_ZN7cutlass13device_kernelINS_4conv6kernel13ConvUniversalINS1_16ConvProblemShapeILNS1_8OperatorE0ELi3EEENS1_10collective14CollectiveConvINS1_46MainloopSm90TmaGmmaWarpSpecializedImplicitGemmILS5_0ELi28ELi3EN4cute5tupleIJNSA_1CILi1EEESD_SD_EEENS1_36KernelImplicitTmaWarpSpecializedSm90ELi1EEENSB_IJNSC_ILi64EEESH_NSB_IJNSC_ILi32EEEEEEEEENS_10bfloat16_tESL_NSA_8TiledMMAINSA_8MMA_AtomIJNSA_4SM904GMMA27MMA_64x64x16_F32BF16BF16_SSILNSP_5MajorE0ELSR_0ELNSP_7ScaleInE1ELSS_1EEEEEENSA_6LayoutISE_NSB_IJNSC_ILi0EEESW_SW_EEEEENSB_IJNSA_10UnderscoreESZ_SZ_EEEEENS7_6detail26Sm90ImplicitGemmTileTraitsINSA_20SM90_TMA_LOAD_IM2COLENSA_14ComposedLayoutINSA_7SwizzleILi2ELi4ELi3EEENSA_18smem_ptr_flag_bitsILi16EEENSV_INSB_IJNSB_IJNSC_ILi8EEES1A_EEENSB_IJSI_SD_EEENSB_IJSD_NSC_ILi28EEEEEEEEENSB_IJNSB_IJSI_NSC_ILi256EEEEEENSB_IJSD_SW_EEENSB_IJSW_NSC_ILi2048EEEEEEEEEEEEEvEENS13_INSA_13SM90_TMA_LOADES1N_vEEEENS_8epilogue10collective6detail29Sm90TmaWarpSpecializedAdapterINS1T_15DefaultEpilogueISL_NSB_IJNSB_IJllllEEESD_SW_EEES1Y_NS1S_6thread17LinearCombinationISL_Li1EffLNS1Z_9ScaleType4KindE0ELNS_15FloatRoundStyleE2ESL_EENS_4gemm15EpilogueDefaultEEEEEvvEEEEvNT_6ParamsE)
        /*0014*/ 	.word	0x00000000


	//----- nvinfo : EIATTR_MIN_STACK_SIZE
	.align		4
.L_14:
        /*0018*/ 	.byte	0x04, 0x12
        /*001a*/ 	.short	(.L_16 - .L_15)
	.align		4
.L_15:
        /*001c*/ 	.word	index@(_ZN7cutlass13device_kernelINS_4conv6kernel13ConvUniversalINS1_16ConvProblemShapeILNS1_8OperatorE0ELi3EEENS1_10collective14CollectiveConvINS1_46MainloopSm90TmaGmmaWarpSpecializedImplicitGemmILS5_0ELi28ELi3EN4cute5tupleIJNSA_1CILi1EEESD_SD_EEENS1_36KernelImplicitTmaWarpSpecializedSm90ELi1EEENSB_IJNSC_ILi64EEESH_NSB_IJNSC_ILi32EEEEEEEEENS_10bfloat16_tESL_NSA_8TiledMMAINSA_8MMA_AtomIJNSA_4SM904GMMA27MMA_64x64x16_F32BF16BF16_SSILNSP_5MajorE0ELSR_0ELNSP_7ScaleInE1ELSS_1EEEEEENSA_6LayoutISE_NSB_IJNSC_ILi0EEESW_SW_EEEEENSB_IJNSA_10UnderscoreESZ_SZ_EEEEENS7_6detail26Sm90ImplicitGemmTileTraitsINSA_20SM90_TMA_LOAD_IM2COLENSA_14ComposedLayoutINSA_7SwizzleILi2ELi4ELi3EEENSA_18smem_ptr_flag_bitsILi16EEENSV_INSB_IJNSB_IJNSC_ILi8EEES1A_EEENSB_IJSI_SD_EEENSB_IJSD_NSC_ILi28EEEEEEEEENSB_IJNSB_IJSI_NSC_ILi256EEEEEENSB_IJSD_SW_EEENSB_IJSW_NSC_ILi2048EEEEEEEEEEEEEvEENS13_INSA_13SM90_TMA_LOADES1N_vEEEENS_8epilogue10collective6detail29Sm90TmaWarpSpecializedAdapterINS1T_15DefaultEpilogueISL_NSB_IJNSB_IJllllEEESD_SW_EEES1Y_NS1S_6thread17LinearCombinationISL_Li1EffLNS1Z_9ScaleType4KindE0ELNS_15FloatRoundStyleE2ESL_EENS_4gemm15EpilogueDefaultEEEEEvvEEEEvNT_6ParamsE)
        /*0020*/ 	.word	0x00000000
.L_16:


//--------------------- .nv.compat                --------------------------
	.section	.nv.compat,"",@"SHT_CUDA_COMPAT_INFO"
	.align	4
        /*0000*/ 	.byte	0x02, 0x09, 0x01, 0x00, 0x02, 0x02, 0x04, 0x00, 0x02, 0x05, 0x05, 0x00, 0x03, 0x07, 0x01, 0x01
        /*0010*/ 	.byte	0x02, 0x03, 0x01, 0x00, 0x02, 0x06, 0x01, 0x00, 0x04, 0x0b, 0x08, 0x00, 0x00, 0x00, 0x00, 0x00
        /*0020*/ 	.byte	0x00, 0x00, 0x00, 0x00


//--------------------- .nv.info._ZN7cutlass13device_kernelINS_4conv6kernel13ConvUniversalINS1_16ConvProblemShapeILNS1_8OperatorE0ELi3EEENS1_10collective14CollectiveConvINS1_46MainloopSm90TmaGmmaWarpSpecializedImplicitGemmILS5_0ELi28ELi3EN4cute5tupleIJNSA_1CILi1EEESD_SD_EEENS1_36KernelImplicitTmaWarpSpecializedSm90ELi1EEENSB_IJNSC_ILi64EEESH_NSB_IJNSC_ILi32EEEEEEEEENS_10bfloat16_tESL_NSA_8TiledMMAINSA_8MMA_AtomIJNSA_4SM904GMMA27MMA_64x64x16_F32BF16BF16_SSILNSP_5MajorE0ELSR_0ELNSP_7ScaleInE1ELSS_1EEEEEENSA_6LayoutISE_NSB_IJNSC_ILi0EEESW_SW_EEEEENSB_IJNSA_10UnderscoreESZ_SZ_EEEEENS7_6detail26Sm90ImplicitGemmTileTraitsINSA_20SM90_TMA_LOAD_IM2COLENSA_14ComposedLayoutINSA_7SwizzleILi2ELi4ELi3EEENSA_18smem_ptr_flag_bitsILi16EEENSV_INSB_IJNSB_IJNSC_ILi8EEES1A_EEENSB_IJSI_SD_EEENSB_IJSD_NSC_ILi28EEEEEEEEENSB_IJNSB_IJSI_NSC_ILi256EEEEEENSB_IJSD_SW_EEENSB_IJSW_NSC_ILi2048EEEEEEEEEEEEEvEENS13_INSA_13SM90_TMA_LOADES1N_vEEEENS_8epilogue10collective6detail29Sm90TmaWarpSpecializedAdapterINS1T_15DefaultEpilogueISL_NSB_IJNSB_IJllllEEESD_SW_EEES1Y_NS1S_6thread17LinearCombinationISL_Li1EffLNS1Z_9ScaleType4KindE0ELNS_15FloatRoundStyleE2ESL_EENS_4gemm15EpilogueDefaultEEEEEvvEEEEvNT_6ParamsE --------------------------
	.section	.nv.info._ZN7cutlass13device_kernelINS_4conv6kernel13ConvUniversalINS1_16ConvProblemShapeILNS1_8OperatorE0ELi3EEENS1_10collective14CollectiveConvINS1_46MainloopSm90TmaGmmaWarpSpecializedImplicitGemmILS5_0ELi28ELi3EN4cute5tupleIJNSA_1CILi1EEESD_SD_EEENS1_36KernelImplicitTmaWarpSpecializedSm90ELi1EEENSB_IJNSC_ILi64EEESH_NSB_IJNSC_ILi32EEEEEEEEENS_10bfloat16_tESL_NSA_8TiledMMAINSA_8MMA_AtomIJNSA_4SM904GMMA27MMA_64x64x16_F32BF16BF16_SSILNSP_5MajorE0ELSR_0ELNSP_7ScaleInE1ELSS_1EEEEEENSA_6LayoutISE_NSB_IJNSC_ILi0EEESW_SW_EEEEENSB_IJNSA_10UnderscoreESZ_SZ_EEEEENS7_6detail26Sm90ImplicitGemmTileTraitsINSA_20SM90_TMA_LOAD_IM2COLENSA_14ComposedLayoutINSA_7SwizzleILi2ELi4ELi3EEENSA_18smem_ptr_flag_bitsILi16EEENSV_INSB_IJNSB_IJNSC_ILi8EEES1A_EEENSB_IJSI_SD_EEENSB_IJSD_NSC_ILi28EEEEEEEEENSB_IJNSB_IJSI_NSC_ILi256EEEEEENSB_IJSD_SW_EEENSB_IJSW_NSC_ILi2048EEEEEEEEEEEEEvEENS13_INSA_13SM90_TMA_LOADES1N_vEEEENS_8epilogue10collective6detail29Sm90TmaWarpSpecializedAdapterINS1T_15DefaultEpilogueISL_NSB_IJNSB_IJllllEEESD_SW_EEES1Y_NS1S_6thread17LinearCombinationISL_Li1EffLNS1Z_9ScaleType4KindE0ELNS_15FloatRoundStyleE2ESL_EENS_4gemm15EpilogueDefaultEEEEEvvEEEEvNT_6ParamsE,"",@"SHT_CUDA_INFO"
	.sectionflags	@""
	.align	4


	//----- nvinfo : EIATTR_CUDA_API_VERSION
	.align		4
        /*0000*/ 	.byte	0x04, 0x37
        /*0002*/ 	.short	(.L_18 - .L_17)
.L_17:
        /*0004*/ 	.word	0x00000082


	//----- nvinfo : EIATTR_KPARAM_INFO
	.align		4
.L_18:
        /*0008*/ 	.byte	0x04, 0x17
        /*000a*/ 	.short	(.L_20 - .L_19)
.L_19:
        /*000c*/ 	.word	0x00000000
        /*0010*/ 	.short	0x0000
        /*0012*/ 	.short	0x0070
        /*0014*/ 	.byte	0x00, 0xf0, 0x01, 0x10


	//----- nvinfo : EIATTR_SPARSE_MMA_MASK
	.align		4
.L_20:
        /*0018*/ 	.byte	0x03, 0x50
        /*001a*/ 	.short	0x0000


	//----- nvinfo : EIATTR_MAXREG_COUNT
	.align		4
        /*001c*/ 	.byte	0x03, 0x1b
        /*001e*/ 	.short	0x00ff


	//----- nvinfo : EIATTR_NUM_BARRIERS
	.align		4
        /*0020*/ 	.byte	0x02, 0x4c
        /*0022*/ 	.byte	0x01
	.zero		1


	//----- nvinfo : EIATTR_MERCURY_ISA_VERSION
	.align		4
        /*0024*/ 	.byte	0x03, 0x5f
        /*0026*/ 	.short	0x0101


	//----- nvinfo : EIATTR_COOP_GROUP_MASK_REGIDS
	.align		4
        /*0028*/ 	.byte	0x04, 0x29
        /*002a*/ 	.short	(.L_22 - .L_21)


	//   ....[0]....
.L_21:
        /*002c*/ 	.word	0xffffffff


	//   ....[1]....
        /*0030*/ 	.word	0xffffffff


	//   ....[2]....
        /*0034*/ 	.word	0xffffffff


	//----- nvinfo : EIATTR_COOP_GROUP_INSTR_OFFSETS
	.align		4
.L_22:
        /*0038*/ 	.byte	0x04, 0x28
        /*003a*/ 	.short	(.L_24 - .L_23)


	//   ....[0]....
.L_23:
        /*003c*/ 	.word	0x00000060


	//   ....[1]....
        /*0040*/ 	.word	0x00000070


	//   ....[2]....
        /*0044*/ 	.word	0x00000130


	//----- nvinfo : EIATTR_MBARRIER_INSTR_OFFSETS
	.align		4
.L_24:
        /*0048*/ 	.byte	0x04, 0x39
        /*004a*/ 	.short	(.L_26 - .L_25)


	//   ....[0]....
.L_25:
        /*004c*/ 	.word	0x00000270
        /*0050*/ 	.word	0x000000ff
        /*0054*/ 	.word	0x00038000
        /*0058*/ 	.short	0x0100
        /*005a*/ 	.byte	0x08
	.zero		1


	//   ....[1]....
        /*005c*/ 	.word	0x00000280
        /*0060*/ 	.word	0x000000ff
        /*0064*/ 	.word	0x000380e0
        /*0068*/ 	.short	0x0100
        /*006a*/ 	.byte	0x08
	.zero		1


	//   ....[2]....
        /*006c*/ 	.word	0x00000290
        /*0070*/ 	.word	0x000000ff
        /*0074*/ 	.word	0x00038008
        /*0078*/ 	.short	0x0100
        /*007a*/ 	.byte	0x08
	.zero		1


	//   ....[3]....
        /*007c*/ 	.word	0x000002a0
        /*0080*/ 	.word	0x000000ff
        /*0084*/ 	.word	0x000380e8
        /*0088*/ 	.short	0x0100
        /*008a*/ 	.byte	0x08
	.zero		1


	//   ....[4]....
        /*008c*/ 	.word	0x000002b0
        /*0090*/ 	.word	0x000000ff
        /*0094*/ 	.word	0x00038010
        /*0098*/ 	.short	0x0100
        /*009a*/ 	.byte	0x08
	.zero		1


	//   ....[5]....
        /*009c*/ 	.word	0x000002c0
        /*00a0*/ 	.word	0x000000ff
        /*00a4*/ 	.word	0x000380f0
        /*00a8*/ 	.short	0x0100
        /*00aa*/ 	.byte	0x08
	.zero		1


	//   ....[6]....
        /*00ac*/ 	.word	0x000002d0
        /*00b0*/ 	.word	0x000000ff
        /*00b4*/ 	.word	0x00038018
        /*00b8*/ 	.short	0x0100
        /*00ba*/ 	.byte	0x08
	.zero		1


	//   ....[7]....
        /*00bc*/ 	.word	0x000002e0
        /*00c0*/ 	.word	0x000000ff
        /*00c4*/ 	.word	0x000380f8
        /*00c8*/ 	.short	0x0100
        /*00ca*/ 	.byte	0x08
	.zero		1


	//   ....[8]....
        /*00cc*/ 	.word	0x000002f0
        /*00d0*/ 	.word	0x000000ff
        /*00d4*/ 	.word	0x00038020
        /*00d8*/ 	.short	0x0100
        /*00da*/ 	.byte	0x08
	.zero		1


	//   ....[9]....
        /*00dc*/ 	.word	0x00000300
        /*00e0*/ 	.word	0x000000ff
        /*00e4*/ 	.word	0x00038100
        /*00e8*/ 	.short	0x0100
        /*00ea*/ 	.byte	0x08
	.zero		1


	//   ....[10]....
        /*00ec*/ 	.word	0x00000310
        /*00f0*/ 	.word	0x000000ff
        /*00f4*/ 	.word	0x00038028
        /*00f8*/ 	.short	0x0100
        /*00fa*/ 	.byte	0x08
	.zero		1


	//   ....[11]....
        /*00fc*/ 	.word	0x00000320
        /*0100*/ 	.word	0x000000ff
        /*0104*/ 	.word	0x00038108
        /*0108*/ 	.short	0x0100
        /*010a*/ 	.byte	0x08
	.zero		1


	//   ....[12]....
        /*010c*/ 	.word	0x00000330
        /*0110*/ 	.word	0x000000ff
        /*0114*/ 	.word	0x00038030
        /*0118*/ 	.short	0x0100
        /*011a*/ 	.byte	0x08
	.zero		1


	//   ....[13]....
        /*011c*/ 	.word	0x00000340
        /*0120*/ 	.word	0x000000ff
        /*0124*/ 	.word	0x00038110
        /*0128*/ 	.short	0x0100
        /*012a*/ 	.byte	0x08
	.zero		1


	//   ....[14]....
        /*012c*/ 	.word	0x00000350
        /*0130*/ 	.word	0x000000ff
        /*0134*/ 	.word	0x00038038
        /*0138*/ 	.short	0x0100
        /*013a*/ 	.byte	0x08
	.zero		1


	//   ....[15]....
        /*013c*/ 	.word	0x00000360
        /*0140*/ 	.word	0x000000ff
        /*0144*/ 	.word	0x00038118
        /*0148*/ 	.short	0x0100
        /*014a*/ 	.byte	0x08
	.zero		1


	//   ....[16]....
        /*014c*/ 	.word	0x00000370
        /*0150*/ 	.word	0x000000ff
        /*0154*/ 	.word	0x00038040
        /*0158*/ 	.short	0x0100
        /*015a*/ 	.byte	0x08
	.zero		1


	//   ....[17]....
        /*015c*/ 	.word	0x00000380
        /*0160*/ 	.word	0x000000ff
        /*0164*/ 	.word	0x00038120
        /*0168*/ 	.short	0x0100
        /*016a*/ 	.byte	0x08
	.zero		1


	//   ....[18]....
        /*016c*/ 	.word	0x00000390
        /*0170*/ 	.word	0x000000ff
        /*0174*/ 	.word	0x00038048
        /*0178*/ 	.short	0x0100
        /*017a*/ 	.byte	0x08
	.zero		1


	//   ....[19]....
        /*017c*/ 	.word	0x000003a0
        /*0180*/ 	.word	0x000000ff
        /*0184*/ 	.word	0x00038128
        /*0188*/ 	.short	0x0100
        /*018a*/ 	.byte	0x08
	.zero		1


	//   ....[20]....
        /*018c*/ 	.word	0x000003b0
        /*0190*/ 	.word	0x000000ff
        /*0194*/ 	.word	0x00038050
        /*0198*/ 	.short	0x0100
        /*019a*/ 	.byte	0x08
	.zero		1


	//   ....[21]....
        /*019c*/ 	.word	0x000003c0
        /*01a0*/ 	.word	0x000000ff
        /*01a4*/ 	.word	0x00038130
        /*01a8*/ 	.short	0x0100
        /*01aa*/ 	.byte	0x08
	.zero		1


	//   ....[22]....
        /*01ac*/ 	.word	0x000003d0
        /*01b0*/ 	.word	0x000000ff
        /*01b4*/ 	.word	0x00038058
        /*01b8*/ 	.short	0x0100
        /*01ba*/ 	.byte	0x08
	.zero		1


	//   ....[23]....
        /*01bc*/ 	.word	0x000003e0
        /*01c0*/ 	.word	0x000000ff
        /*01c4*/ 	.word	0x00038138
        /*01c8*/ 	.short	0x0100
        /*01ca*/ 	.byte	0x08
	.zero		1


	//   ....[24]....
        /*01cc*/ 	.word	0x000003f0
        /*01d0*/ 	.word	0x000000ff
        /*01d4*/ 	.word	0x00038060
        /*01d8*/ 	.short	0x0100
        /*01da*/ 	.byte	0x08
	.zero		1


	//   ....[25]....
        /*01dc*/ 	.word	0x00000400
        /*01e0*/ 	.word	0x000000ff
        /*01e4*/ 	.word	0x00038140
        /*01e8*/ 	.short	0x0100
        /*01ea*/ 	.byte	0x08
	.zero		1


	//   ....[26]....
        /*01ec*/ 	.word	0x00000410
        /*01f0*/ 	.word	0x000000ff
        /*01f4*/ 	.word	0x00038068
        /*01f8*/ 	.short	0x0100
        /*01fa*/ 	.byte	0x08
	.zero		1


	//   ....[27]....
        /*01fc*/ 	.word	0x00000420
        /*0200*/ 	.word	0x000000ff
        /*0204*/ 	.word	0x00038148
        /*0208*/ 	.short	0x0100
        /*020a*/ 	.byte	0x08
	.zero		1


	//   ....[28]....
        /*020c*/ 	.word	0x00000430
        /*0210*/ 	.word	0x000000ff
        /*0214*/ 	.word	0x00038070
        /*0218*/ 	.short	0x0100
        /*021a*/ 	.byte	0x08
	.zero		1


	//   ....[29]....
        /*021c*/ 	.word	0x00000440
        /*0220*/ 	.word	0x000000ff
        /*0224*/ 	.word	0x00038150
        /*0228*/ 	.short	0x0100
        /*022a*/ 	.byte	0x08
	.zero		1


	//   ....[30]....
        /*022c*/ 	.word	0x00000450
        /*0230*/ 	.word	0x000000ff
        /*0234*/ 	.word	0x00038078
        /*0238*/ 	.short	0x0100
        /*023a*/ 	.byte	0x08
	.zero		1


	//   ....[31]....
        /*023c*/ 	.word	0x00000460
        /*0240*/ 	.word	0x000000ff
        /*0244*/ 	.word	0x00038158
        /*0248*/ 	.short	0x0100
        /*024a*/ 	.byte	0x08
	.zero		1


	//   ....[32]....
        /*024c*/ 	.word	0x00000470
        /*0250*/ 	.word	0x000000ff
        /*0254*/ 	.word	0x00038080
        /*0258*/ 	.short	0x0100
        /*025a*/ 	.byte	0x08
	.zero		1


	//   ....[33]....
        /*025c*/ 	.word	0x00000480
        /*0260*/ 	.word	0x000000ff
        /*0264*/ 	.word	0x00038160
        /*0268*/ 	.short	0x0100
        /*026a*/ 	.byte	0x08
	.zero		1


	//   ....[34]....
        /*026c*/ 	.word	0x00000490
        /*0270*/ 	.word	0x000000ff
        /*0274*/ 	.word	0x00038088
        /*0278*/ 	.short	0x0100
        /*027a*/ 	.byte	0x08
	.zero		1


	//   ....[35]....
        /*027c*/ 	.word	0x000004a0
        /*0280*/ 	.word	0x000000ff
        /*0284*/ 	.word	0x00038168
        /*0288*/ 	.short	0x0100
        /*028a*/ 	.byte	0x08
	.zero		1


	//   ....[36]....
        /*028c*/ 	.word	0x000004b0
        /*0290*/ 	.word	0x000000ff
        /*0294*/ 	.word	0x00038090
        /*0298*/ 	.short	0x0100
        /*029a*/ 	.byte	0x08
	.zero		1


	//   ....[37]....
        /*029c*/ 	.word	0x000004c0
        /*02a0*/ 	.word	0x000000ff
        /*02a4*/ 	.word	0x00038170
        /*02a8*/ 	.short	0x0100
        /*02aa*/ 	.byte	0x08
	.zero		1


	//   ....[38]....
        /*02ac*/ 	.word	0x000004d0
        /*02b0*/ 	.word	0x000000ff
        /*02b4*/ 	.word	0x00038098
        /*02b8*/ 	.short	0x0100
        /*02ba*/ 	.byte	0x08
	.zero		1


	//   ....[39]....
        /*02bc*/ 	.word	0x000004e0
        /*02c0*/ 	.word	0x000000ff
        /*02c4*/ 	.word	0x00038178
        /*02c8*/ 	.short	0x0100
        /*02ca*/ 	.byte	0x08
	.zero		1


	//   ....[40]....
        /*02cc*/ 	.word	0x000004f0
        /*02d0*/ 	.word	0x000000ff
        /*02d4*/ 	.word	0x000380a0
        /*02d8*/ 	.short	0x0100
        /*02da*/ 	.byte	0x08
	.zero		1


	//   ....[41]....
        /*02dc*/ 	.word	0x00000500
        /*02e0*/ 	.word	0x000000ff
        /*02e4*/ 	.word	0x00038180
        /*02e8*/ 	.short	0x0100
        /*02ea*/ 	.byte	0x08
	.zero		1


	//   ....[42]....
        /*02ec*/ 	.word	0x00000510
        /*02f0*/ 	.word	0x000000ff
        /*02f4*/ 	.word	0x000380a8
        /*02f8*/ 	.short	0x0100
        /*02fa*/ 	.byte	0x08
	.zero		1


	//   ....[43]....
        /*02fc*/ 	.word	0x00000520
        /*0300*/ 	.word	0x000000ff
        /*0304*/ 	.word	0x00038188
        /*0308*/ 	.short	0x0100
        /*030a*/ 	.byte	0x08
	.zero		1


	//   ....[44]....
        /*030c*/ 	.word	0x00000530
        /*0310*/ 	.word	0x000000ff
        /*0314*/ 	.word	0x000380b0
        /*0318*/ 	.short	0x0100
        /*031a*/ 	.byte	0x08
	.zero		1


	//   ....[45]....
        /*031c*/ 	.word	0x00000540
        /*0320*/ 	.word	0x000000ff
        /*0324*/ 	.word	0x00038190
        /*0328*/ 	.short	0x0100
        /*032a*/ 	.byte	0x08
	.zero		1


	//   ....[46]....
        /*032c*/ 	.word	0x00000550
        /*0330*/ 	.word	0x000000ff
        /*0334*/ 	.word	0x000380b8
        /*0338*/ 	.short	0x0100
        /*033a*/ 	.byte	0x08
	.zero		1


	//   ....[47]....
        /*033c*/ 	.word	0x00000560
        /*0340*/ 	.word	0x000000ff
        /*0344*/ 	.word	0x00038198
        /*0348*/ 	.short	0x0100
        /*034a*/ 	.byte	0x08
	.zero		1


	//   ....[48]....
        /*034c*/ 	.word	0x00000570
        /*0350*/ 	.word	0x000000ff
        /*0354*/ 	.word	0x000380c0
        /*0358*/ 	.short	0x0100
        /*035a*/ 	.byte	0x08
	.zero		1


	//   ....[49]....
        /*035c*/ 	.word	0x00000580
        /*0360*/ 	.word	0x000000ff
        /*0364*/ 	.word	0x000381a0
        /*0368*/ 	.short	0x0100
        /*036a*/ 	.byte	0x08
	.zero		1


	//   ....[50]....
        /*036c*/ 	.word	0x00000590
        /*0370*/ 	.word	0x000000ff
        /*0374*/ 	.word	0x000380c8
        /*0378*/ 	.short	0x0100
        /*037a*/ 	.byte	0x08
	.zero		1


	//   ....[51]....
        /*037c*/ 	.word	0x000005a0
        /*0380*/ 	.word	0x000000ff
        /*0384*/ 	.word	0x000381a8
        /*0388*/ 	.short	0x0100
        /*038a*/ 	.byte	0x08
	.zero		1


	//   ....[52]....
        /*038c*/ 	.word	0x000005b0
        /*0390*/ 	.word	0x000000ff
        /*0394*/ 	.word	0x000380d0
        /*0398*/ 	.short	0x0100
        /*039a*/ 	.byte	0x08
	.zero		1


	//   ....[53]....
        /*039c*/ 	.word	0x000005c0
        /*03a0*/ 	.word	0x000000ff
        /*03a4*/ 	.word	0x000381b0
        /*03a8*/ 	.short	0x0100
        /*03aa*/ 	.byte	0x08
	.zero		1


	//   ....[54]....
        /*03ac*/ 	.word	0x000005d0
        /*03b0*/ 	.word	0x000000ff
        /*03b4*/ 	.word	0x000380d8
        /*03b8*/ 	.short	0x0100
        /*03ba*/ 	.byte	0x08
	.zero		1


	//   ....[55]....
        /*03bc*/ 	.word	0x000005e0
        /*03c0*/ 	.word	0x000000ff
        /*03c4*/ 	.word	0x000381b8
        /*03c8*/ 	.short	0x0100
        /*03ca*/ 	.byte	0x08
	.zero		1


	//   ....[56]....
        /*03cc*/ 	.word	0x00000bb0
        /*03d0*/ 	.word	0x00000006
        /*03d4*/ 	.word	0x00038000
        /*03d8*/ 	.short	0x010a
        /*03da*/ 	.byte	0x3f
	.zero		1


	//   ....[57]....
        /*03dc*/ 	.word	0x00000eb0
        /*03e0*/ 	.word	0x00000009
        /*03e4*/ 	.word	0x00038000
        /*03e8*/ 	.short	0x010a
        /*03ea*/ 	.byte	0x3f
	.zero		1


	//   ....[58]....
        /*03ec*/ 	.word	0x00001010
        /*03f0*/ 	.word	0x000000ff
        /*03f4*/ 	.word	0x00000000
        /*03f8*/ 	.short	0x0101
        /*03fa*/ 	.byte	0x06
	.zero		1


	//   ....[59]....
        /*03fc*/ 	.word	0x00001210
        /*0400*/ 	.word	0x00000004
        /*0404*/ 	.word	0x00000000
        /*0408*/ 	.short	0x0101
        /*040a*/ 	.byte	0x3f
	.zero		1


	//   ....[60]....
        /*040c*/ 	.word	0x00003a00
        /*0410*/ 	.word	0x00000011
        /*0414*/ 	.word	0x000380e0
        /*0418*/ 	.short	0x010a
        /*041a*/ 	.byte	0x3f
	.zero		1


	//   ....[61]....
        /*041c*/ 	.word	0x000041d0
        /*0420*/ 	.word	0x00000002
        /*0424*/ 	.word	0x00000000
        /*0428*/ 	.short	0x010a
        /*042a*/ 	.byte	0x3f
	.zero		1


	//   ....[62]....
        /*042c*/ 	.word	0x00004280
        /*0430*/ 	.word	0x00000002
        /*0434*/ 	.word	0x00000000
        /*0438*/ 	.short	0x010a
        /*043a*/ 	.byte	0x3f
	.zero		1


	//   ....[63]....
        /*043c*/ 	.word	0x00004330
        /*0440*/ 	.word	0x00000002
        /*0444*/ 	.word	0x00000000
        /*0448*/ 	.short	0x010a
        /*044a*/ 	.byte	0x3f
	.zero		1


	//   ....[64]....
        /*044c*/ 	.word	0x000043e0
        /*0450*/ 	.word	0x00000002
        /*0454*/ 	.word	0x00000000
        /*0458*/ 	.short	0x010a
        /*045a*/ 	.byte	0x3f
	.zero		1


	//   ....[65]....
        /*045c*/ 	.word	0x00004490
        /*0460*/ 	.word	0x00000002
        /*0464*/ 	.word	0x00000000
        /*0468*/ 	.short	0x010a
        /*046a*/ 	.byte	0x3f
	.zero		1


	//   ....[66]....
        /*046c*/ 	.word	0x00004540
        /*0470*/ 	.word	0x00000002
        /*0474*/ 	.word	0x00000000
        /*0478*/ 	.short	0x010a
        /*047a*/ 	.byte	0x3f
	.zero		1


	//   ....[67]....
        /*047c*/ 	.word	0x000045f0
        /*0480*/ 	.word	0x00000002
        /*0484*/ 	.word	0x00000000
        /*0488*/ 	.short	0x010a
        /*048a*/ 	.byte	0x3f
	.zero		1


	//   ....[68]....
        /*048c*/ 	.word	0x000046a0
        /*0490*/ 	.word	0x00000002
        /*0494*/ 	.word	0x00000000
        /*0498*/ 	.short	0x010a
        /*049a*/ 	.byte	0x3f
	.zero		1


	//   ....[69]....
        /*049c*/ 	.word	0x00004750
        /*04a0*/ 	.word	0x00000002
        /*04a4*/ 	.word	0x00000000
        /*04a8*/ 	.short	0x010a
        /*04aa*/ 	.byte	0x3f
	.zero		1


	//   ....[70]....
        /*04ac*/ 	.word	0x00004800
        /*04b0*/ 	.word	0x00000002
        /*04b4*/ 	.word	0x00000000
        /*04b8*/ 	.short	0x010a
        /*04ba*/ 	.byte	0x3f
	.zero		1


	//   ....[71]....
        /*04bc*/ 	.word	0x000048b0
        /*04c0*/ 	.word	0x00000002
        /*04c4*/ 	.word	0x00000000
        /*04c8*/ 	.short	0x010a
        /*04ca*/ 	.byte	0x3f
	.zero		1


	//   ....[72]....
        /*04cc*/ 	.word	0x00004960
        /*04d0*/ 	.word	0x00000002
        /*04d4*/ 	.word	0x00000000
        /*04d8*/ 	.short	0x010a
        /*04da*/ 	.byte	0x3f
	.zero		1


	//   ....[73]....
        /*04dc*/ 	.word	0x00004a10
        /*04e0*/ 	.word	0x00000002
        /*04e4*/ 	.word	0x00000000
        /*04e8*/ 	.short	0x010a
        /*04ea*/ 	.byte	0x3f
	.zero		1


	//   ....[74]....
        /*04ec*/ 	.word	0x00004ac0
        /*04f0*/ 	.word	0x00000002
        /*04f4*/ 	.word	0x00000000
        /*04f8*/ 	.short	0x010a
        /*04fa*/ 	.byte	0x3f
	.zero		1


	//   ....[75]....
        /*04fc*/ 	.word	0x00004b70
        /*0500*/ 	.word	0x00000002
        /*0504*/ 	.word	0x00000000
        /*0508*/ 	.short	0x010a
        /*050a*/ 	.byte	0x3f
	.zero		1


	//   ....[76]....
        /*050c*/ 	.word	0x00004c20
        /*0510*/ 	.word	0x00000002
        /*0514*/ 	.word	0x00000000
        /*0518*/ 	.short	0x010a
        /*051a*/ 	.byte	0x3f
	.zero		1


	//   ....[77]....
        /*051c*/ 	.word	0x00004cd0
        /*0520*/ 	.word	0x00000002
        /*0524*/ 	.word	0x00000000
        /*0528*/ 	.short	0x010a
        /*052a*/ 	.byte	0x3f
	.zero		1


	//   ....[78]....
        /*052c*/ 	.word	0x00004d80
        /*0530*/ 	.word	0x00000002
        /*0534*/ 	.word	0x00000000
        /*0538*/ 	.short	0x010a
        /*053a*/ 	.byte	0x3f
	.zero		1


	//   ....[79]....
        /*053c*/ 	.word	0x00004e30
        /*0540*/ 	.word	0x00000002
        /*0544*/ 	.word	0x00000000
        /*0548*/ 	.short	0x010a
        /*054a*/ 	.byte	0x3f
	.zero		1


	//   ....[80]....
        /*054c*/ 	.word	0x00004ee0
        /*0550*/ 	.word	0x00000002
        /*0554*/ 	.word	0x00000000
        /*0558*/ 	.short	0x010a
        /*055a*/ 	.byte	0x3f
	.zero		1


	//   ....[81]....
        /*055c*/ 	.word	0x00004f90
        /*0560*/ 	.word	0x00000002
        /*0564*/ 	.word	0x00000000
        /*0568*/ 	.short	0x010a
        /*056a*/ 	.byte	0x3f
	.zero		1


	//   ....[82]....
        /*056c*/ 	.word	0x00005040
        /*0570*/ 	.word	0x00000002
        /*0574*/ 	.word	0x00000000
        /*0578*/ 	.short	0x010a
        /*057a*/ 	.byte	0x3f
	.zero		1


	//   ....[83]....
        /*057c*/ 	.word	0x000050f0
        /*0580*/ 	.word	0x00000002
        /*0584*/ 	.word	0x00000000
        /*0588*/ 	.short	0x010a
        /*058a*/ 	.byte	0x3f
	.zero		1


	//   ....[84]....
        /*058c*/ 	.word	0x000051a0
        /*0590*/ 	.word	0x00000002
        /*0594*/ 	.word	0x00000000
        /*0598*/ 	.short	0x010a
        /*059a*/ 	.byte	0x3f
	.zero		1


	//   ....[85]....
        /*059c*/ 	.word	0x00005250
        /*05a0*/ 	.word	0x00000002
        /*05a4*/ 	.word	0x00000000
        /*05a8*/ 	.short	0x010a
        /*05aa*/ 	.byte	0x3f
	.zero		1


	//   ....[86]....
        /*05ac*/ 	.word	0x00005300
        /*05b0*/ 	.word	0x00000002
        /*05b4*/ 	.word	0x00000000
        /*05b8*/ 	.short	0x010a
        /*05ba*/ 	.byte	0x3f
	.zero		1


	//   ....[87]....
        /*05bc*/ 	.word	0x000053b0
        /*05c0*/ 	.word	0x00000002
        /*05c4*/ 	.word	0x00000000
        /*05c8*/ 	.short	0x010a
        /*05ca*/ 	.byte	0x3f
	.zero		1


	//   ....[88]....
        /*05cc*/ 	.word	0x00005460
        /*05d0*/ 	.word	0x00000003
        /*05d4*/ 	.word	0x00000000
        /*05d8*/ 	.short	0x010a
        /*05da*/ 	.byte	0x3f
	.zero		1


	//----- nvinfo : EIATTR_NUM_MBARRIERS
	.align		4
.L_26:
        /*05dc*/ 	.byte	0x03, 0x38
        /*05de*/ 	.short	0x0038


	//----- nvinfo : EIATTR_EXIT_INSTR_OFFSETS
	.align		4
        /*05e0*/ 	.byte	0x04, 0x1c
        /*05e2*/ 	.short	(.L_28 - .L_27)


	//   ....[0]....
.L_27:
        /*05e4*/ 	.word	0x000009e0


	//   ....[1]....
        /*05e8*/ 	.word	0x00001360


	//   ....[2]....
        /*05ec*/ 	.word	0x00002d40


	//   ....[3]....
        /*05f0*/ 	.word	0x00002d70


	//   ....[4]....
        /*05f4*/ 	.word	0x000037c0


	//   ....[5]....
        /*05f8*/ 	.word	0x000037f0


	//   ....[6]....
        /*05fc*/ 	.word	0x00003810


	//   ....[7]....
        /*0600*/ 	.word	0x000040c0


	//   ....[8]....
        /*0604*/ 	.word	0x00005490


	//----- nvinfo : EIATTR_MAX_THREADS
	.align		4
.L_28:
        /*0608*/ 	.byte	0x04, 0x05
        /*060a*/ 	.short	(.L_30 - .L_29)
.L_29:
        /*060c*/ 	.word	0x00000100
        /*0610*/ 	.word	0x00000001
        /*0614*/ 	.word	0x00000001


	//----- nvinfo : EIATTR_CRS_STACK_SIZE
	.align		4
.L_30:
        /*0618*/ 	.byte	0x04, 0x1e
        /*061a*/ 	.short	(.L_32 - .L_31)
.L_31:
        /*061c*/ 	.word	0x00000000


	//----- nvinfo : EIATTR_CBANK_PARAM_SIZE
	.align		4
.L_32:
        /*0620*/ 	.byte	0x03, 0x19
        /*0622*/ 	.short	0x0470


	//----- nvinfo : EIATTR_PARAM_CBANK
	.align		4
        /*0624*/ 	.byte	0x04, 0x0a
        /*0626*/ 	.short	(.L_34 - .L_33)
	.align		4
.L_33:
        /*0628*/ 	.word	index@(.nv.constant0._ZN7cutlass13device_kernelINS_4conv6kernel13ConvUniversalINS1_16ConvProblemShapeILNS1_8OperatorE0ELi3EEENS1_10collective14CollectiveConvINS1_46MainloopSm90TmaGmmaWarpSpecializedImplicitGemmILS5_0ELi28ELi3EN4cute5tupleIJNSA_1CILi1EEESD_SD_EEENS1_36KernelImplicitTmaWarpSpecializedSm90ELi1EEENSB_IJNSC_ILi64EEESH_NSB_IJNSC_ILi32EEEEEEEEENS_10bfloat16_tESL_NSA_8TiledMMAINSA_8MMA_AtomIJNSA_4SM904GMMA27MMA_64x64x16_F32BF16BF16_SSILNSP_5MajorE0ELSR_0ELNSP_7ScaleInE1ELSS_1EEEEEENSA_6LayoutISE_NSB_IJNSC_ILi0EEESW_SW_EEEEENSB_IJNSA_10UnderscoreESZ_SZ_EEEEENS7_6detail26Sm90ImplicitGemmTileTraitsINSA_20SM90_TMA_LOAD_IM2COLENSA_14ComposedLayoutINSA_7SwizzleILi2ELi4ELi3EEENSA_18smem_ptr_flag_bitsILi16EEENSV_INSB_IJNSB_IJNSC_ILi8EEES1A_EEENSB_IJSI_SD_EEENSB_IJSD_NSC_ILi28EEEEEEEEENSB_IJNSB_IJSI_NSC_ILi256EEEEEENSB_IJSD_SW_EEENSB_IJSW_NSC_ILi2048EEEEEEEEEEEEEvEENS13_INSA_13SM90_TMA_LOADES1N_vEEEENS_8epilogue10collective6detail29Sm90TmaWarpSpecializedAdapterINS1T_15DefaultEpilogueISL_NSB_IJNSB_IJllllEEESD_SW_EEES1Y_NS1S_6thread17LinearCombinationISL_Li1EffLNS1Z_9ScaleType4KindE0ELNS_15FloatRoundStyleE2ESL_EENS_4gemm15EpilogueDefaultEEEEEvvEEEEvNT_6ParamsE)
        /*062c*/ 	.short	0x0210
        /*062e*/ 	.short	0x0470


	//----- nvinfo : EIATTR_SW_WAR
	.align		4
.L_34:
        /*0630*/ 	.byte	0x04, 0x36
        /*0632*/ 	.short	(.L_36 - .L_35)
.L_35:
        /*0634*/ 	.word	0x00000008
.L_36:


//--------------------- .nv.callgraph             --------------------------
	.section	.nv.callgraph,"",@"SHT_CUDA_CALLGRAPH"
	.align	4
	.sectionentsize	8
	.align		4
        /*0000*/ 	.word	0x00000000
	.align		4
        /*0004*/ 	.word	0xffffffff
	.align		4
        /*0008*/ 	.word	0x00000000
	.align		4
        /*000c*/ 	.word	0xfffffffe
	.align		4
        /*0010*/ 	.word	0x00000000
	.align		4
        /*0014*/ 	.word	0xfffffffd
	.align		4
        /*0018*/ 	.word	0x00000000
	.align		4
        /*001c*/ 	.word	0xfffffffc


//--------------------- .nv.constant4             --------------------------
	.section	.nv.constant4,"a",@progbits
	.align	8
	.align		8
.nv.constant4:
        /*0000*/ 	.dword	_ZN39_INTERNAL_b3b428d1_4_k_cu_7563ea36_26644cuda3std3__45__cpo5beginE
	.align		8
        /*0008*/ 	.dword	_ZN39_INTERNAL_b3b428d1_4_k_cu_7563ea36_26644cuda3std3__45__cpo3endE
	.align		8
        /*0010*/ 	.dword	_ZN39_INTERNAL_b3b428d1_4_k_cu_7563ea36_26644cuda3std3__45__cpo6cbeginE
	.align		8
        /*0018*/ 	.dword	_ZN39_INTERNAL_b3b428d1_4_k_cu_7563ea36_26644cuda3std3__45__cpo4cendE
	.align		8
        /*0020*/ 	.dword	_ZN39_INTERNAL_b3b428d1_4_k_cu_7563ea36_26644cuda3std3__441_GLOBAL__N__b3b428d1_4_k_cu_7563ea36_26646ignoreE
	.align		8
        /*0028*/ 	.dword	_ZN39_INTERNAL_b3b428d1_4_k_cu_7563ea36_26644cuda3std3__419piecewise_constructE
	.align		8
        /*0030*/ 	.dword	_ZN39_INTERNAL_b3b428d1_4_k_cu_7563ea36_26644cuda3std3__48in_placeE
	.align		8
        /*0038*/ 	.dword	_ZN39_INTERNAL_b3b428d1_4_k_cu_7563ea36_26644cuda3std6ranges3__45__cpo4swapE
	.align		8
        /*0040*/ 	.dword	_ZN39_INTERNAL_b3b428d1_4_k_cu_7563ea36_26644cuda3std6ranges3__45__cpo9iter_moveE
	.align		8
        /*0048*/ 	.dword	_ZN39_INTERNAL_b3b428d1_4_k_cu_7563ea36_26644cute7productE
	.align		8
        /*0050*/ 	.dword	_ZN39_INTERNAL_b3b428d1_4_k_cu_7563ea36_26644cute1_E


//--------------------- .text._ZN7cutlass13device_kernelINS_4conv6kernel13ConvUniversalINS1_16ConvProblemShapeILNS1_8OperatorE0ELi3EEENS1_10collective14CollectiveConvINS1_46MainloopSm90TmaGmmaWarpSpecializedImplicitGemmILS5_0ELi28ELi3EN4cute5tupleIJNSA_1CILi1EEESD_SD_EEENS1_36KernelImplicitTmaWarpSpecializedSm90ELi1EEENSB_IJNSC_ILi64EEESH_NSB_IJNSC_ILi32EEEEEEEEENS_10bfloat16_tESL_NSA_8TiledMMAINSA_8MMA_AtomIJNSA_4SM904GMMA27MMA_64x64x16_F32BF16BF16_SSILNSP_5MajorE0ELSR_0ELNSP_7ScaleInE1ELSS_1EEEEEENSA_6LayoutISE_NSB_IJNSC_ILi0EEESW_SW_EEEEENSB_IJNSA_10UnderscoreESZ_SZ_EEEEENS7_6detail26Sm90ImplicitGemmTileTraitsINSA_20SM90_TMA_LOAD_IM2COLENSA_14ComposedLayoutINSA_7SwizzleILi2ELi4ELi3EEENSA_18smem_ptr_flag_bitsILi16EEENSV_INSB_IJNSB_IJNSC_ILi8EEES1A_EEENSB_IJSI_SD_EEENSB_IJSD_NSC_ILi28EEEEEEEEENSB_IJNSB_IJSI_NSC_ILi256EEEEEENSB_IJSD_SW_EEENSB_IJSW_NSC_ILi2048EEEEEEEEEEEEEvEENS13_INSA_13SM90_TMA_LOADES1N_vEEEENS_8epilogue10collective6detail29Sm90TmaWarpSpecializedAdapterINS1T_15DefaultEpilogueISL_NSB_IJNSB_IJllllEEESD_SW_EEES1Y_NS1S_6thread17LinearCombinationISL_Li1EffLNS1Z_9ScaleType4KindE0ELNS_15FloatRoundStyleE2ESL_EENS_4gemm15EpilogueDefaultEEEEEvvEEEEvNT_6ParamsE --------------------------
	.section	.text._ZN7cutlass13device_kernelINS_4conv6kernel13ConvUniversalINS1_16ConvProblemShapeILNS1_8OperatorE0ELi3EEENS1_10collective14CollectiveConvINS1_46MainloopSm90TmaGmmaWarpSpecializedImplicitGemmILS5_0ELi28ELi3EN4cute5tupleIJNSA_1CILi1EEESD_SD_EEENS1_36KernelImplicitTmaWarpSpecializedSm90ELi1EEENSB_IJNSC_ILi64EEESH_NSB_IJNSC_ILi32EEEEEEEEENS_10bfloat16_tESL_NSA_8TiledMMAINSA_8MMA_AtomIJNSA_4SM904GMMA27MMA_64x64x16_F32BF16BF16_SSILNSP_5MajorE0ELSR_0ELNSP_7ScaleInE1ELSS_1EEEEEENSA_6LayoutISE_NSB_IJNSC_ILi0EEESW_SW_EEEEENSB_IJNSA_10UnderscoreESZ_SZ_EEEEENS7_6detail26Sm90ImplicitGemmTileTraitsINSA_20SM90_TMA_LOAD_IM2COLENSA_14ComposedLayoutINSA_7SwizzleILi2ELi4ELi3EEENSA_18smem_ptr_flag_bitsILi16EEENSV_INSB_IJNSB_IJNSC_ILi8EEES1A_EEENSB_IJSI_SD_EEENSB_IJSD_NSC_ILi28EEEEEEEEENSB_IJNSB_IJSI_NSC_ILi256EEEEEENSB_IJSD_SW_EEENSB_IJSW_NSC_ILi2048EEEEEEEEEEEEEvEENS13_INSA_13SM90_TMA_LOADES1N_vEEEENS_8epilogue10collective6detail29Sm90TmaWarpSpecializedAdapterINS1T_15DefaultEpilogueISL_NSB_IJNSB_IJllllEEESD_SW_EEES1Y_NS1S_6thread17LinearCombinationISL_Li1EffLNS1Z_9ScaleType4KindE0ELNS_15FloatRoundStyleE2ESL_EENS_4gemm15EpilogueDefaultEEEEEvvEEEEvNT_6ParamsE,"ax",@progbits
	.align	128
.text._ZN7cutlass13device_kernelINS_4conv6kernel13ConvUniversalINS1_16ConvProblemShapeILNS1_8OperatorE0ELi3EEENS1_10collective14CollectiveConvINS1_46MainloopSm90TmaGmmaWarpSpecializedImplicitGemmILS5_0ELi28ELi3EN4cute5tupleIJNSA_1CILi1EEESD_SD_EEENS1_36KernelImplicitTmaWarpSpecializedSm90ELi1EEENSB_IJNSC_ILi64EEESH_NSB_IJNSC_ILi32EEEEEEEEENS_10bfloat16_tESL_NSA_8TiledMMAINSA_8MMA_AtomIJNSA_4SM904GMMA27MMA_64x64x16_F32BF16BF16_SSILNSP_5MajorE0ELSR_0ELNSP_7ScaleInE1ELSS_1EEEEEENSA_6LayoutISE_NSB_IJNSC_ILi0EEESW_SW_EEEEENSB_IJNSA_10UnderscoreESZ_SZ_EEEEENS7_6detail26Sm90ImplicitGemmTileTraitsINSA_20SM90_TMA_LOAD_IM2COLENSA_14ComposedLayoutINSA_7SwizzleILi2ELi4ELi3EEENSA_18smem_ptr_flag_bitsILi16EEENSV_INSB_IJNSB_IJNSC_ILi8EEES1A_EEENSB_IJSI_SD_EEENSB_IJSD_NSC_ILi28EEEEEEEEENSB_IJNSB_IJSI_NSC_ILi256EEEEEENSB_IJSD_SW_EEENSB_IJSW_NSC_ILi2048EEEEEEEEEEEEEvEENS13_INSA_13SM90_TMA_LOADES1N_vEEEENS_8epilogue10collective6detail29Sm90TmaWarpSpecializedAdapterINS1T_15DefaultEpilogueISL_NSB_IJNSB_IJllllEEESD_SW_EEES1Y_NS1S_6thread17LinearCombinationISL_Li1EffLNS1Z_9ScaleType4KindE0ELNS_15FloatRoundStyleE2ESL_EENS_4gemm15EpilogueDefaultEEEEEvvEEEEvNT_6ParamsE:
        .type           _ZN7cutlass13device_kernelINS_4conv6kernel13ConvUniversalINS1_16ConvProblemShapeILNS1_8OperatorE0ELi3EEENS1_10collective14CollectiveConvINS1_46MainloopSm90TmaGmmaWarpSpecializedImplicitGemmILS5_0ELi28ELi3EN4cute5tupleIJNSA_1CILi1EEESD_SD_EEENS1_36KernelImplicitTmaWarpSpecializedSm90ELi1EEENSB_IJNSC_ILi64EEESH_NSB_IJNSC_ILi32EEEEEEEEENS_10bfloat16_tESL_NSA_8TiledMMAINSA_8MMA_AtomIJNSA_4SM904GMMA27MMA_64x64x16_F32BF16BF16_SSILNSP_5MajorE0ELSR_0ELNSP_7ScaleInE1ELSS_1EEEEEENSA_6LayoutISE_NSB_IJNSC_ILi0EEESW_SW_EEEEENSB_IJNSA_10UnderscoreESZ_SZ_EEEEENS7_6detail26Sm90ImplicitGemmTileTraitsINSA_20SM90_TMA_LOAD_IM2COLENSA_14ComposedLayoutINSA_7SwizzleILi2ELi4ELi3EEENSA_18smem_ptr_flag_bitsILi16EEENSV_INSB_IJNSB_IJNSC_ILi8EEES1A_EEENSB_IJSI_SD_EEENSB_IJSD_NSC_ILi28EEEEEEEEENSB_IJNSB_IJSI_NSC_ILi256EEEEEENSB_IJSD_SW_EEENSB_IJSW_NSC_ILi2048EEEEEEEEEEEEEvEENS13_INSA_13SM90_TMA_LOADES1N_vEEEENS_8epilogue10collective6detail29Sm90TmaWarpSpecializedAdapterINS1T_15DefaultEpilogueISL_NSB_IJNSB_IJllllEEESD_SW_EEES1Y_NS1S_6thread17LinearCombinationISL_Li1EffLNS1Z_9ScaleType4KindE0ELNS_15FloatRoundStyleE2ESL_EENS_4gemm15EpilogueDefaultEEEEEvvEEEEvNT_6ParamsE,@function
        .size           _ZN7cutlass13device_kernelINS_4conv6kernel13ConvUniversalINS1_16ConvProblemShapeILNS1_8OperatorE0ELi3EEENS1_10collective14CollectiveConvINS1_46MainloopSm90TmaGmmaWarpSpecializedImplicitGemmILS5_0ELi28ELi3EN4cute5tupleIJNSA_1CILi1EEESD_SD_EEENS1_36KernelImplicitTmaWarpSpecializedSm90ELi1EEENSB_IJNSC_ILi64EEESH_NSB_IJNSC_ILi32EEEEEEEEENS_10bfloat16_tESL_NSA_8TiledMMAINSA_8MMA_AtomIJNSA_4SM904GMMA27MMA_64x64x16_F32BF16BF16_SSILNSP_5MajorE0ELSR_0ELNSP_7ScaleInE1ELSS_1EEEEEENSA_6LayoutISE_NSB_IJNSC_ILi0EEESW_SW_EEEEENSB_IJNSA_10UnderscoreESZ_SZ_EEEEENS7_6detail26Sm90ImplicitGemmTileTraitsINSA_20SM90_TMA_LOAD_IM2COLENSA_14ComposedLayoutINSA_7SwizzleILi2ELi4ELi3EEENSA_18smem_ptr_flag_bitsILi16EEENSV_INSB_IJNSB_IJNSC_ILi8EEES1A_EEENSB_IJSI_SD_EEENSB_IJSD_NSC_ILi28EEEEEEEEENSB_IJNSB_IJSI_NSC_ILi256EEEEEENSB_IJSD_SW_EEENSB_IJSW_NSC_ILi2048EEEEEEEEEEEEEvEENS13_INSA_13SM90_TMA_LOADES1N_vEEEENS_8epilogue10collective6detail29Sm90TmaWarpSpecializedAdapterINS1T_15DefaultEpilogueISL_NSB_IJNSB_IJllllEEESD_SW_EEES1Y_NS1S_6thread17LinearCombinationISL_Li1EffLNS1Z_9ScaleType4KindE0ELNS_15FloatRoundStyleE2ESL_EENS_4gemm15EpilogueDefaultEEEEEvvEEEEvNT_6ParamsE,(.L_x_118 - _ZN7cutlass13device_kernelINS_4conv6kernel13ConvUniversalINS1_16ConvProblemShapeILNS1_8OperatorE0ELi3EEENS1_10collective14CollectiveConvINS1_46MainloopSm90TmaGmmaWarpSpecializedImplicitGemmILS5_0ELi28ELi3EN4cute5tupleIJNSA_1CILi1EEESD_SD_EEENS1_36KernelImplicitTmaWarpSpecializedSm90ELi1EEENSB_IJNSC_ILi64EEESH_NSB_IJNSC_ILi32EEEEEEEEENS_10bfloat16_tESL_NSA_8TiledMMAINSA_8MMA_AtomIJNSA_4SM904GMMA27MMA_64x64x16_F32BF16BF16_SSILNSP_5MajorE0ELSR_0ELNSP_7ScaleInE1ELSS_1EEEEEENSA_6LayoutISE_NSB_IJNSC_ILi0EEESW_SW_EEEEENSB_IJNSA_10UnderscoreESZ_SZ_EEEEENS7_6detail26Sm90ImplicitGemmTileTraitsINSA_20SM90_TMA_LOAD_IM2COLENSA_14ComposedLayoutINSA_7SwizzleILi2ELi4ELi3EEENSA_18smem_ptr_flag_bitsILi16EEENSV_INSB_IJNSB_IJNSC_ILi8EEES1A_EEENSB_IJSI_SD_EEENSB_IJSD_NSC_ILi28EEEEEEEEENSB_IJNSB_IJSI_NSC_ILi256EEEEEENSB_IJSD_SW_EEENSB_IJSW_NSC_ILi2048EEEEEEEEEEEEEvEENS13_INSA_13SM90_TMA_LOADES1N_vEEEENS_8epilogue10collective6detail29Sm90TmaWarpSpecializedAdapterINS1T_15DefaultEpilogueISL_NSB_IJNSB_IJllllEEESD_SW_EEES1Y_NS1S_6thread17LinearCombinationISL_Li1EffLNS1Z_9ScaleType4KindE0ELNS_15FloatRoundStyleE2ESL_EENS_4gemm15EpilogueDefaultEEEEEvvEEEEvNT_6ParamsE)
        .other          _ZN7cutlass13device_kernelINS_4conv6kernel13ConvUniversalINS1_16ConvProblemShapeILNS1_8OperatorE0ELi3EEENS1_10collective14CollectiveConvINS1_46MainloopSm90TmaGmmaWarpSpecializedImplicitGemmILS5_0ELi28ELi3EN4cute5tupleIJNSA_1CILi1EEESD_SD_EEENS1_36KernelImplicitTmaWarpSpecializedSm90ELi1EEENSB_IJNSC_ILi64EEESH_NSB_IJNSC_ILi32EEEEEEEEENS_10bfloat16_tESL_NSA_8TiledMMAINSA_8MMA_AtomIJNSA_4SM904GMMA27MMA_64x64x16_F32BF16BF16_SSILNSP_5MajorE0ELSR_0ELNSP_7ScaleInE1ELSS_1EEEEEENSA_6LayoutISE_NSB_IJNSC_ILi0EEESW_SW_EEEEENSB_IJNSA_10UnderscoreESZ_SZ_EEEEENS7_6detail26Sm90ImplicitGemmTileTraitsINSA_20SM90_TMA_LOAD_IM2COLENSA_14ComposedLayoutINSA_7SwizzleILi2ELi4ELi3EEENSA_18smem_ptr_flag_bitsILi16EEENSV_INSB_IJNSB_IJNSC_ILi8EEES1A_EEENSB_IJSI_SD_EEENSB_IJSD_NSC_ILi28EEEEEEEEENSB_IJNSB_IJSI_NSC_ILi256EEEEEENSB_IJSD_SW_EEENSB_IJSW_NSC_ILi2048EEEEEEEEEEEEEvEENS13_INSA_13SM90_TMA_LOADES1N_vEEEENS_8epilogue10collective6detail29Sm90TmaWarpSpecializedAdapterINS1T_15DefaultEpilogueISL_NSB_IJNSB_IJllllEEESD_SW_EEES1Y_NS1S_6thread17LinearCombinationISL_Li1EffLNS1Z_9ScaleType4KindE0ELNS_15FloatRoundStyleE2ESL_EENS_4gemm15EpilogueDefaultEEEEEvvEEEEvNT_6ParamsE,@"STO_CUDA_ENTRY STV_DEFAULT"
_ZN7cutlass13device_kernelINS_4conv6kernel13ConvUniversalINS1_16ConvProblemShapeILNS1_8OperatorE0ELi3EEENS1_10collective14CollectiveConvINS1_46MainloopSm90TmaGmmaWarpSpecializedImplicitGemmILS5_0ELi28ELi3EN4cute5tupleIJNSA_1CILi1EEESD_SD_EEENS1_36KernelImplicitTmaWarpSpecializedSm90ELi1EEENSB_IJNSC_ILi64EEESH_NSB_IJNSC_ILi32EEEEEEEEENS_10bfloat16_tESL_NSA_8TiledMMAINSA_8MMA_AtomIJNSA_4SM904GMMA27MMA_64x64x16_F32BF16BF16_SSILNSP_5MajorE0ELSR_0ELNSP_7ScaleInE1ELSS_1EEEEEENSA_6LayoutISE_NSB_IJNSC_ILi0EEESW_SW_EEEEENSB_IJNSA_10UnderscoreESZ_SZ_EEEEENS7_6detail26Sm90ImplicitGemmTileTraitsINSA_20SM90_TMA_LOAD_IM2COLENSA_14ComposedLayoutINSA_7SwizzleILi2ELi4ELi3EEENSA_18smem_ptr_flag_bitsILi16EEENSV_INSB_IJNSB_IJNSC_ILi8EEES1A_EEENSB_IJSI_SD_EEENSB_IJSD_NSC_ILi28EEEEEEEEENSB_IJNSB_IJSI_NSC_ILi256EEEEEENSB_IJSD_SW_EEENSB_IJSW_NSC_ILi2048EEEEEEEEEEEEEvEENS13_INSA_13SM90_TMA_LOADES1N_vEEEENS_8epilogue10collective6detail29Sm90TmaWarpSpecializedAdapterINS1T_15DefaultEpilogueISL_NSB_IJNSB_IJllllEEESD_SW_EEES1Y_NS1S_6thread17LinearCombinationISL_Li1EffLNS1Z_9ScaleType4KindE0ELNS_15FloatRoundStyleE2ESL_EENS_4gemm15EpilogueDefaultEEEEEvvEEEEvNT_6ParamsE:
[----:B------:R-:W-:Y:S01]  /*0000*/  LDC R1, c[0x0][0x28] ;  /* 0x00000a00ff017b82 */ /* 0x000fe20000000800 */
[----:B------:R-:W0:Y:S01]  /*0010*/  S2R R8, SR_TID.X ;  /* 0x0000000000087919 */ /* 0x000e220000002100 */
[----:B------:R-:W-:Y:S01]  /*0020*/  ELECT P0, URZ, PT ;  /* 0x00000000003f782f */ /* 0x000fe20003800000 */
[----:B------:R-:W-:Y:S01]  /*0030*/  BSSY B0, `(.L_x_0) ;  /* 0x000000f000007945 */ /* 0x000fe20003800000 */
[--C-:B0-----:R-:W-:Y:S02]  /*0040*/  SHF.R.U32.HI R0, RZ, 0x5, R8.reuse ;  /* 0x00000005ff007819 */ /* 0x101fe40000011608 */
[----:B------:R-:W-:-:S03]  /*0050*/  SHF.R.U32.HI R3, RZ, 0x7, R8 ;  /* 0x00000007ff037819 */ /* 0x000fc60000011608 */
[----:B------:R-:W0:Y:S04]  /*0060*/  SHFL.IDX PT, R2, R0, RZ, 0x1f ;  /* 0x00001fff00027589 */ /* 0x000e2800000e0000 */
[----:B------:R1:W2:Y:S01]  /*0070*/  SHFL.IDX PT, R7, R3, RZ, 0x1f ;  /* 0x00001fff03077589 */ /* 0x0002a200000e0000 */
[----:B0-----:R-:W-:-:S13]  /*0080*/  ISETP.NE.OR P0, PT, R2, RZ, !P0 ;  /* 0x000000ff0200720c */ /* 0x001fda0004705670 */
[----:B-12---:R-:W-:Y:S05]  /*0090*/  @P0 BRA `(.L_x_1) ;  /* 0x0000000000200947 */ /* 0x006fea0003800000 */
[----:B------:R-:W-:Y:S02]  /*00a0*/  ULDC.64 UR4, c[0x0][0x198] ;  /* 0x0000660000047ab9 */ /* 0x000fe40000000a00 */
[----:B------:R-:W-:Y:S02]  /*00b0*/  UIADD3 UR6, UP0, UR4, 0xf0, URZ ;  /* 0x000000f004067890 */ /* 0x000fe4000ff1e03f */
[----:B------:R-:W-:Y:S02]  /*00c0*/  UIADD3 UR4, UP1, UR4, 0x270, URZ ;  /* 0x0000027004047890 */ /* 0x000fe4000ff3e03f */
[----:B------:R-:W-:Y:S02]  /*00d0*/  UIADD3.X UR7, URZ, UR5, URZ, UP0, !UPT ;  /* 0x000000053f077290 */ /* 0x000fe400087fe43f */
[----:B------:R-:W-:-:S07]  /*00e0*/  UIADD3.X UR5, URZ, UR5, URZ, UP1, !UPT ;  /* 0x000000053f057290 */ /* 0x000fce0008ffe43f */
[----:B------:R0:W-:Y:S02]  /*00f0*/  UTMACCTL.PF [UR6] ;  /* 0x00000000060079b9 */ /* 0x0001e40008040000 */
[----:B------:R0:W-:Y:S02]  /*0100*/  UTMACCTL.PF [UR4] ;  /* 0x00000000040079b9 */ /* 0x0001e40008040000 */
[----:B0-----:R-:W-:Y:S01]  /*0110*/  NOP ;  /* 0x0000000000007918 */ /* 0x001fe20000000000 */
.L_x_1:
[----:B------:R-:W-:Y:S05]  /*0120*/  BSYNC B0 ;  /* 0x0000000000007941 */ /* 0x000fea0003800000 */
.L_x_0:
[----:B------:R-:W0:Y:S01]  /*0130*/  SHFL.IDX PT, R0, R0, RZ, 0x1f ;  /* 0x00001fff00007589 */ /* 0x000e2200000e0000 */
[----:B------:R-:W-:-:S04]  /*0140*/  SHF.R.S32.HI R3, RZ, 0x1f, R2 ;  /* 0x0000001fff037819 */ /* 0x000fc80000011402 */
[----:B------:R-:W-:Y:S02]  /*0150*/  LEA.HI R3, R3, R2, RZ, 0x2 ;  /* 0x0000000203037211 */ /* 0x000fe400078f10ff */
[----:B0-----:R-:W-:-:S13]  /*0160*/  ISETP.NE.AND P0, PT, R0, RZ, PT ;  /* 0x000000ff0000720c */ /* 0x001fda0003f05270 */
[----:B------:R-:W-:Y:S05]  /*0170*/  @P0 BRA `(.L_x_2) ;  /* 0x0000000400240947 */ /* 0x000fea0003800000 */
[----:B------:R-:W-:Y:S01]  /*0180*/  ELECT P0, URZ, PT ;  /* 0x00000000003f782f */ /* 0x000fe20003800000 */
[----:B------:R-:W-:-:S12]  /*0190*/  BSSY B0, `(.L_x_2) ;  /* 0x0000047000007945 */ /* 0x000fd80003800000 */
[----:B------:R-:W-:Y:S05]  /*01a0*/  @!P0 BRA `(.L_x_3) ;  /* 0x0000000400148947 */ /* 0x000fea0003800000 */
[----:B------:R-:W0:Y:S01]  /*01b0*/  S2UR UR8, SR_CgaCtaId ;  /* 0x00000000000879c3 */ /* 0x000e220000008800 */
[----:B------:R-:W-:Y:S01]  /*01c0*/  UMOV UR4, 0x400 ;  /* 0x0000040000047882 */ /* 0x000fe20000000000 */
[----:B------:R-:W-:Y:S01]  /*01d0*/  UMOV UR5, 0x1 ;  /* 0x0000000100057882 */ /* 0x000fe20000000000 */
[----:B------:R-:W-:Y:S02]  /*01e0*/  UMOV UR6, 0x80 ;  /* 0x0000008000067882 */ /* 0x000fe40000000000 */
[----:B------:R-:W-:-:S04]  /*01f0*/  UIADD3 UR6, -UR6, 0x100000, URZ ;  /* 0x0010000006067890 */ /* 0x000fc8000fffe13f */
[----:B------:R-:W-:Y:S02]  /*0200*/  USHF.L.U32 UR7, UR6, 0xb, URZ ;  /* 0x0000000b06077899 */ /* 0x000fe4000800063f */
[----:B------:R-:W-:Y:S02]  /*0210*/  USHF.L.U32 UR6, UR6, 0x1, URZ ;  /* 0x0000000106067899 */ /* 0x000fe4000800063f */
[----:B0-----:R-:W-:Y:S02]  /*0220*/  ULEA UR8, UR8, UR4, 0x18 ;  /* 0x0000000408087291 */ /* 0x001fe4000f8ec03f */
[----:B------:R-:W-:-:S04]  /*0230*/  UIADD3 UR4, -UR5, 0x100000, URZ ;  /* 0x0010000005047890 */ /* 0x000fc8000fffe13f */
[----:B------:R-:W-:Y:S02]  /*0240*/  USHF.L.U32 UR5, UR4, 0xb, URZ ;  /* 0x0000000b04057899 */ /* 0x000fe4000800063f */
[----:B------:R-:W-:Y:S01]  /*0250*/  USHF.L.U32 UR4, UR4, 0x1, URZ ;  /* 0x0000000104047899 */ /* 0x000fe2000800063f */
[----:B------:R-:W0:Y:S11]  /*0260*/  FENCE.VIEW.ASYNC.S ;  /* 0x00000000000073c6 */ /* 0x000e360000000000 */
[----:B0-----:R0:W1:Y:S01]  /*0270*/  SYNCS.EXCH.64 URZ, [UR8+0x38000], UR4 ;  /* 0x03800004083f75b2 */ /* 0x0010620008000100 */
[----:B------:R0:W2:Y:S01]  /*0280*/  SYNCS.EXCH.64 URZ, [UR8+0x380e0], UR6 ;  /* 0x0380e006083f75b2 */ /* 0x0000a20008000100 */
[----:B------:R0:W3:Y:S01]  /*0290*/  SYNCS.EXCH.64 URZ, [UR8+0x38008], UR4 ;  /* 0x03800804083f75b2 */ /* 0x0000e20008000100 */
[----:B------:R0:W4:Y:S01]  /*02a0*/  SYNCS.EXCH.64 URZ, [UR8+0x380e8], UR6 ;  /* 0x0380e806083f75b2 */ /* 0x0001220008000100 */
[----:B------:R0:W0:Y:S01]  /*02b0*/  SYNCS.EXCH.64 URZ, [UR8+0x38010], UR4 ;  /* 0x03801004083f75b2 */ /* 0x0000220008000100 */
        /* <DEDUP_REMOVED lines=51> */
[----:B-1234-:R-:W-:Y:S01]  /*05f0*/  NOP ;  /* 0x0000000000007918 */ /* 0x01efe20000000000 */
.L_x_3:
[----:B0-----:R-:W-:Y:S05]  /*0600*/  BSYNC B0 ;  /* 0x0000000000007941 */ /* 0x001fea0003800000 */
.L_x_2:
[----:B------:R-:W-:Y:S01]  /*0610*/  ULDC.64 UR4, c[0x0][0x618] ;  /* 0x0001860000047ab9 */ /* 0x000fe20000000a00 */
[----:B------:R-:W-:Y:S01]  /*0620*/  LOP3.LUT R3, R3, 0xfffffffc, RZ, 0xc0, !PT ;  /* 0xfffffffc03037812 */ /* 0x000fe200078ec0ff */
[----:B------:R-:W-:Y:S01]  /*0630*/  NOP ;  /* 0x0000000000007918 */ /* 0x000fe20000000000 */
[----:B------:R-:W-:Y:S01]  /*0640*/  ISETP.NE.U32.AND P0, PT, RZ, UR4, PT ;  /* 0x00000004ff007c0c */ /* 0x000fe2000bf05070 */
[----:B------:R-:W-:Y:S01]  /*0650*/  NOP ;  /* 0x0000000000007918 */ /* 0x000fe20000000000 */
[----:B------:R-:W-:Y:S01]  /*0660*/  BAR.SYNC.DEFER_BLOCKING 0x0 ;  /* 0x0000000000007b1d */ /* 0x000fe20000010000 */
[----:B------:R-:W-:Y:S01]  /*0670*/  IMAD.IADD R6, R2, 0x1, -R3 ;  /* 0x0000000102067824 */ /* 0x000fe200078e0a03 */
[----:B------:R-:W-:Y:S02]  /*0680*/  ISETP.NE.AND.EX P0, PT, RZ, UR5, PT, P0 ;  /* 0x00000005ff007c0c */ /* 0x000fe4000bf05300 */
[C---:B------:R-:W-:Y:S02]  /*0690*/  ISETP.NE.AND P2, PT, R7.reuse, 0x1, PT ;  /* 0x000000010700780c */ /* 0x040fe40003f45270 */
[----:B------:R-:W-:Y:S01]  /*06a0*/  LOP3.LUT P1, RZ, R7, R6, RZ, 0xfc, !PT ;  /* 0x0000000607ff7212 */ /* 0x000fe2000782fcff */
[----:B------:R-:W-:-:S03]  /*06b0*/  ULDC.64 UR12, c[0x0][0x208] ;  /* 0x00008200000c7ab9 */ /* 0x000fc60000000a00 */
[----:B------:R-:W-:-:S04]  /*06c0*/  SEL R3, RZ, 0x1, P1 ;  /* 0x00000001ff037807 */ /* 0x000fc80000800000 */
[----:B------:R-:W-:Y:S01]  /*06d0*/  SEL R3, R3, 0x2, P2 ;  /* 0x0000000203037807 */ /* 0x000fe20001000000 */
[----:B------:R-:W-:Y:S06]  /*06e0*/  @!P0 BRA `(.L_x_4) ;  /* 0x00000000001c8947 */ /* 0x000fec0003800000 */
[----:B------:R-:W0:Y:S02]  /*06f0*/  LDC.64 R4, c[0x0][0x618] ;  /* 0x00018600ff047b82 */ /* 0x000e240000000a00 */
[----:B0-----:R-:W2:Y:S02]  /*0700*/  LDG.E.64 R4, desc[UR12][R4.64] ;  /* 0x0000000c04047981 */ /* 0x001ea4000c1e1b00 */
[----:B--2---:R-:W-:-:S04]  /*0710*/  ISETP.NE.U32.AND P0, PT, R4, RZ, PT ;  /* 0x000000ff0400720c */ /* 0x004fc80003f05070 */
[----:B------:R-:W-:-:S13]  /*0720*/  ISETP.NE.AND.EX P0, PT, R5, RZ, PT, P0 ;  /* 0x000000ff0500720c */ /* 0x000fda0003f05300 */
[----:B------:R-:W-:Y:S05]  /*0730*/  @!P0 BRA `(.L_x_4) ;  /* 0x0000000000088947 */ /* 0x000fea0003800000 */
[----:B------:R2:W5:Y:S01]  /*0740*/  LD.E R0, desc[UR12][R4.64] ;  /* 0x0000000c04007980 */ /* 0x000562000c101900 */
[----:B------:R-:W-:Y:S05]  /*0750*/  BRA `(.L_x_5) ;  /* 0x0000000000207947 */ /* 0x000fea0003800000 */
.L_x_4:
[----:B------:R-:W-:Y:S02]  /*0760*/  ULDC.64 UR4, c[0x0][0x608] ;  /* 0x0001820000047ab9 */ /* 0x000fe40000000a00 */
[----:B------:R-:W-:-:S04]  /*0770*/  ISETP.NE.U32.AND P0, PT, RZ, UR4, PT ;  /* 0x00000004ff007c0c */ /* 0x000fc8000bf05070 */
[----:B------:R-:W-:-:S13]  /*0780*/  ISETP.NE.AND.EX P0, PT, RZ, UR5, PT, P0 ;  /* 0x00000005ff007c0c */ /* 0x000fda000bf05300 */
[----:B------:R-:W-:Y:S05]  /*0790*/  @!P0 BRA `(.L_x_6) ;  /* 0x00000000000c8947 */ /* 0x000fea0003800000 */
[----:B------:R-:W0:Y:S02]  /*07a0*/  LDC.64 R4, c[0x0][0x608] ;  /* 0x00018200ff047b82 */ /* 0x000e240000000a00 */
[----:B0-----:R0:W5:Y:S01]  /*07b0*/  LDG.E R0, desc[UR12][R4.64] ;  /* 0x0000000c04007981 */ /* 0x001162000c1e1900 */
[----:B------:R-:W-:Y:S05]  /*07c0*/  BRA `(.L_x_5) ;  /* 0x0000000000047947 */ /* 0x000fea0003800000 */
.L_x_6:
[----:B------:R-:W1:Y:S02]  /*07d0*/  LDC R0, c[0x0][0x600] ;  /* 0x00018000ff007b82 */ /* 0x000e640000000800 */
.L_x_5:
[----:B------:R-:W-:Y:S02]  /*07e0*/  ULDC.64 UR4, c[0x0][0x620] ;  /* 0x0001880000047ab9 */ /* 0x000fe40000000a00 */
[----:B------:R-:W-:-:S04]  /*07f0*/  ISETP.NE.U32.AND P0, PT, RZ, UR4, PT ;  /* 0x00000004ff007c0c */ /* 0x000fc8000bf05070 */
[----:B------:R-:W-:-:S13]  /*0800*/  ISETP.NE.AND.EX P0, PT, RZ, UR5, PT, P0 ;  /* 0x00000005ff007c0c */ /* 0x000fda000bf05300 */
[----:B------:R-:W-:Y:S05]  /*0810*/  @!P0 BRA `(.L_x_7) ;  /* 0x00000000001c8947 */ /* 0x000fea0003800000 */
[----:B0-2---:R-:W0:Y:S02]  /*0820*/  LDC.64 R4, c[0x0][0x620] ;  /* 0x00018800ff047b82 */ /* 0x005e240000000a00 */
[----:B0-----:R-:W2:Y:S02]  /*0830*/  LDG.E.64 R4, desc[UR12][R4.64] ;  /* 0x0000000c04047981 */ /* 0x001ea4000c1e1b00 */
[----:B--2---:R-:W-:-:S04]  /*0840*/  ISETP.NE.U32.AND P0, PT, R4, RZ, PT ;  /* 0x000000ff0400720c */ /* 0x004fc80003f05070 */
[----:B------:R-:W-:-:S13]  /*0850*/  ISETP.NE.AND.EX P0, PT, R5, RZ, PT, P0 ;  /* 0x000000ff0500720c */ /* 0x000fda0003f05300 */
[----:B------:R-:W-:Y:S05]  /*0860*/  @!P0 BRA `(.L_x_7) ;  /* 0x0000000000088947 */ /* 0x000fea0003800000 */
[----:B------:R0:W5:Y:S01]  /*0870*/  LD.E R2, desc[UR12][R4.64] ;  /* 0x0000000c04027980 */ /* 0x000162000c101900 */
[----:B------:R-:W-:Y:S05]  /*0880*/  BRA `(.L_x_8) ;  /* 0x0000000000207947 */ /* 0x000fea0003800000 */
.L_x_7:
[----:B------:R-:W-:Y:S02]  /*0890*/  ULDC.64 UR4, c[0x0][0x610] ;  /* 0x0001840000047ab9 */ /* 0x000fe40000000a00 */
[----:B------:R-:W-:-:S04]  /*08a0*/  ISETP.NE.U32.AND P0, PT, RZ, UR4, PT ;  /* 0x00000004ff007c0c */ /* 0x000fc8000bf05070 */
[----:B------:R-:W-:-:S13]  /*08b0*/  ISETP.NE.AND.EX P0, PT, RZ, UR5, PT, P0 ;  /* 0x00000005ff007c0c */ /* 0x000fda000bf05300 */
[----:B------:R-:W-:Y:S05]  /*08c0*/  @!P0 BRA `(.L_x_9) ;  /* 0x00000000000c8947 */ /* 0x000fea0003800000 */
[----:B0-2---:R-:W0:Y:S02]  /*08d0*/  LDC.64 R4, c[0x0][0x610] ;  /* 0x00018400ff047b82 */ /* 0x005e240000000a00 */
[----:B0-----:R4:W5:Y:S01]  /*08e0*/  LDG.E R2, desc[UR12][R4.64] ;  /* 0x0000000c04027981 */ /* 0x001962000c1e1900 */
[----:B------:R-:W-:Y:S05]  /*08f0*/  BRA `(.L_x_8) ;  /* 0x0000000000047947 */ /* 0x000fea0003800000 */
.L_x_9:
[----:B------:R-:W3:Y:S02]  /*0900*/  LDC R2, c[0x0][0x604] ;  /* 0x00018100ff027b82 */ /* 0x000ee40000000800 */
.L_x_8:
[----:B0-2-4-:R-:W0:Y:S01]  /*0910*/  LDC R4, c[0x0][0x3e8] ;  /* 0x0000fa00ff047b82 */ /* 0x015e220000000800 */
[----:B------:R-:W-:Y:S01]  /*0920*/  ULDC UR4, c[0x0][0x3dc] ;  /* 0x0000f70000047ab9 */ /* 0x000fe20000000800 */
[----:B------:R-:W-:Y:S01]  /*0930*/  ISETP.NE.AND P0, PT, R7, RZ, PT ;  /* 0x000000ff0700720c */ /* 0x000fe20003f05270 */
[----:B------:R-:W-:Y:S01]  /*0940*/  UIADD3 UR4, UR4, 0x1f, URZ ;  /* 0x0000001f04047890 */ /* 0x000fe2000fffe03f */
[----:B------:R-:W-:-:S03]  /*0950*/  ULDC.64 UR6, c[0x0][0x3e0] ;  /* 0x0000f80000067ab9 */ /* 0x000fc60000000a00 */
[----:B------:R-:W-:Y:S02]  /*0960*/  USHF.R.S32.HI UR5, URZ, 0x1f, UR4 ;  /* 0x0000001f3f057899 */ /* 0x000fe40008011404 */
[----:B------:R-:W-:Y:S02]  /*0970*/  UIMAD UR6, UR7, UR6, URZ ;  /* 0x00000006070672a4 */ /* 0x000fe4000f8e023f */
[----:B------:R-:W-:-:S04]  /*0980*/  ULEA.HI UR5, UR5, UR4, URZ, 0x5 ;  /* 0x0000000405057291 */ /* 0x000fc8000f8f283f */
[----:B------:R-:W-:Y:S01]  /*0990*/  USHF.R.S32.HI UR15, URZ, 0x5, UR5 ;  /* 0x000000053f0f7899 */ /* 0x000fe20008011405 */
[----:B0-----:R-:W-:-:S05]  /*09a0*/  IMAD R4, R4, UR6, RZ ;  /* 0x0000000604047c24 */ /* 0x001fca000f8e02ff */
[----:B------:R-:W-:Y:S01]  /*09b0*/  IMAD R4, R4, UR15, RZ ;  /* 0x0000000f04047c24 */ /* 0x000fe2000f8e02ff */
[----:B------:R-:W-:Y:S06]  /*09c0*/  @!P0 BRA `(.L_x_10) ;  /* 0x0000002c008c8947 */ /* 0x000fec0003800000 */
[----:B------:R-:W-:-:S13]  /*09d0*/  ISETP.NE.AND P0, PT, R7, 0x1, PT ;  /* 0x000000010700780c */ /* 0x000fda0003f05270 */
[----:B------:R-:W-:Y:S05]  /*09e0*/  @P0 EXIT ;  /* 0x000000000000094d */ /* 0x000fea0003800000 */
[----:B------:R-:W-:Y:S01]  /*09f0*/  ISETP.GE.AND P0, PT, R4, 0x1, PT ;  /* 0x000000010400780c */ /* 0x000fe20003f06270 */
[----:B------:R-:W-:Y:S01]  /*0a00*/  UMOV UR4, URZ ;  /* 0x0000003f00047c82 */ /* 0x000fe20008000000 */
[----:B------:R-:W-:Y:S02]  /*0a10*/  CS2R R54, SRZ ;  /* 0x0000000000367805 */ /* 0x000fe4000001ff00 */
[----:B------:R-:W-:Y:S02]  /*0a20*/  CS2R R24, SRZ ;  /* 0x0000000000187805 */ /* 0x000fe4000001ff00 */
[----:B------:R-:W-:Y:S02]  /*0a30*/  CS2R R26, SRZ ;  /* 0x00000000001a7805 */ /* 0x000fe4000001ff00 */
[----:B------:R-:W-:Y:S02]  /*0a40*/  CS2R R28, SRZ ;  /* 0x00000000001c7805 */ /* 0x000fe4000001ff00 */
[----:B------:R-:W-:-:S02]  /*0a50*/  CS2R R30, SRZ ;  /* 0x00000000001e7805 */ /* 0x000fc4000001ff00 */
[----:B------:R-:W-:Y:S02]  /*0a60*/  CS2R R32, SRZ ;  /* 0x0000000000207805 */ /* 0x000fe4000001ff00 */
        /* <DEDUP_REMOVED lines=9> */
[----:B------:R-:W-:Y:S01]  /*0b00*/  CS2R R52, SRZ ;  /* 0x0000000000347805 */ /* 0x000fe2000001ff00 */
[----:B------:R-:W-:Y:S06]  /*0b10*/  @!P0 BRA `(.L_x_11) ;  /* 0x0000000000788947 */ /* 0x000fec0003800000 */
[----:B------:R-:W-:-:S04]  /*0b20*/  LOP3.LUT R5, R3, 0x1, RZ, 0xfc, !PT ;  /* 0x0000000103057812 */ /* 0x000fc800078efcff */
[----:B------:R-:W-:-:S13]  /*0b30*/  ISETP.NE.AND P0, PT, R5, 0x3, PT ;  /* 0x000000030500780c */ /* 0x000fda0003f05270 */
[----:B------:R-:W-:Y:S05]  /*0b40*/  @!P0 BRA `(.L_x_12) ;  /* 0x0000000000048947 */ /* 0x000fea0003800000 */
[----:B------:R-:W-:Y:S01]  /*0b50*/  BPT.TRAP 0x1 ;  /* 0x000000040000795c */ /* 0x000fe20000300000 */
.L_x_12:
[----:B------:R-:W0:Y:S01]  /*0b60*/  S2UR UR5, SR_CgaCtaId ;  /* 0x00000000000579c3 */ /* 0x000e220000008800 */
[----:B------:R-:W-:Y:S01]  /*0b70*/  SHF.L.U32 R5, RZ, 0x1f, RZ ;  /* 0x0000001fff057819 */ /* 0x000fe200000006ff */
[----:B------:R-:W-:Y:S02]  /*0b80*/  UMOV UR4, 0x400 ;  /* 0x0000040000047882 */ /* 0x000fe40000000000 */
[----:B0-----:R-:W-:-:S12]  /*0b90*/  ULEA UR4, UR5, UR4, 0x18 ;  /* 0x0000000405047291 */ /* 0x001fd8000f8ec03f */
.L_x_13:
[----:B0-----:R-:W-:-:S04]  /*0ba0*/  IMAD.U32 R6, RZ, RZ, UR4 ;  /* 0x00000004ff067e24 */ /* 0x001fc8000f8e00ff */
[----:B------:R0:W2:Y:S03]  /*0bb0*/  SYNCS.PHASECHK.TRANS64.TRYWAIT P0, [R6+URZ+0x38000], R5 ;  /* 0x03800005060075a7 */ /* 0x0000a6000800017f */
[----:B--2---:R-:W-:Y:S05]  /*0bc0*/  @!P0 NANOSLEEP.SYNCS 0x989680 ;  /* 0x009896800000895d */ /* 0x004fea0003900000 */
[----:B------:R-:W2:Y:S02]  /*0bd0*/  @!P0 SYNCS.PHASECHK.TRANS64 P0, [R6+URZ+0x38000], R5 ;  /* 0x03800005060085a7 */ /* 0x000ea4000800007f */
[----:B--2---:R-:W-:Y:S05]  /*0be0*/  @!P0 BRA `(.L_x_13) ;  /* 0xfffffffc00ec8947 */ /* 0x004fea000383ffff */
[----:B------:R-:W-:Y:S01]  /*0bf0*/  UIADD3 UR5, UR4, 0x1c000, URZ ;  /* 0x0001c00004057890 */ /* 0x000fe2000fffe03f */
[----:B------:R-:W-:Y:S01]  /*0c00*/  WARPGROUP.ARRIVE ;  /* 0x00000000000079c5 */ /* 0x000fe20000000000 */
[----:B------:R-:W-:Y:S02]  /*0c10*/  USHF.R.U32.HI UR4, URZ, 0x4, UR4 ;  /* 0x000000043f047899 */ /* 0x000fe40008011604 */
[----:B------:R-:W-:Y:S02]  /*0c20*/  USHF.R.U32.HI UR5, URZ, 0x4, UR5 ;  /* 0x000000043f057899 */ /* 0x000fe40008011605 */
[----:B------:R-:W-:Y:S02]  /*0c30*/  ULOP3.LUT UR4, UR4, 0x3fff, URZ, 0xc0, !UPT ;  /* 0x00003fff04047892 */ /* 0x000fe4000f8ec03f */
[----:B------:R-:W-:Y:S02]  /*0c40*/  ULOP3.LUT UR5, UR5, 0x3fff, URZ, 0xc0, !UPT ;  /* 0x00003fff05057892 */ /* 0x000fe4000f8ec03f */
[----:B------:R-:W-:-:S02]  /*0c50*/  ULOP3.LUT UR4, UR4, 0x10000, URZ, 0xfc, !UPT ;  /* 0x0001000004047892 */ /* 0x000fc4000f8efc3f */
[----:B------:R-:W-:Y:S01]  /*0c60*/  ULOP3.LUT UR6, UR5, 0x10000, URZ, 0xfc, !UPT ;  /* 0x0001000005067892 */ /* 0x000fe2000f8efc3f */
[----:B------:R-:W-:Y:S02]  /*0c70*/  UMOV UR7, 0x80000020 ;  /* 0x8000002000077882 */ /* 0x000fe40000000000 */
[----:B------:R-:W-:-:S06]  /*0c80*/  UMOV UR5, 0x80000020 ;  /* 0x8000002000057882 */ /* 0x000fcc0000000000 */
[----:B------:R-:W-:Y:S01]  /*0c90*/  HGMMA.64x64x16.F32.BF16 R24, gdesc[UR4], RZ, !UPT ;  /* 0x00e00000041879f0 */ /* 0x000fe2000c7018ff */
[----:B------:R-:W-:Y:S02]  /*0ca0*/  UIADD3 UR4, UR4, 0x2, URZ ;  /* 0x0000000204047890 */ /* 0x000fe4000fffe03f */
[----:B------:R-:W-:Y:S01]  /*0cb0*/  UIADD3 UR6, UR6, 0x2, URZ ;  /* 0x0000000206067890 */ /* 0x000fe2000fffe03f */
[----:B------:R-:W-:Y:S01]  /*0cc0*/  UMOV UR5, 0x80000020 ;  /* 0x8000002000057882 */ /* 0x000fe20000000000 */
[----:B------:R-:W-:-:S07]  /*0cd0*/  UMOV UR7, 0x80000020 ;  /* 0x8000002000077882 */ /* 0x000fce0000000000 */
[----:B------:R-:W-:Y:S01]  /*0ce0*/  HGMMA.64x64x16.F32.BF16 R24, gdesc[UR4], R24, gsb0 ;  /* 0x00e00000041879f0 */ /* 0x000fe20008001818 */
[----:B------:R-:W-:-:S05]  /*0cf0*/  UMOV UR4, 0x1 ;  /* 0x0000000100047882 */ /* 0x000fca0000000000 */
.L_x_11:
[----:B0-----:R-:W-:-:S05]  /*0d00*/  VIMNMX R5, R4, 0x1, PT ;  /* 0x0000000104057848 */ /* 0x001fca0003fe0100 */
[----:B------:R-:W-:-:S05]  /*0d10*/  IMAD.IADD R7, R4, 0x1, -R5 ;  /* 0x0000000104077824 */ /* 0x000fca00078e0a05 */
[----:B------:R-:W-:-:S13]  /*0d20*/  ISETP.GE.AND P0, PT, R7, 0x1, PT ;  /* 0x000000010700780c */ /* 0x000fda0003f06270 */
[----:B------:R-:W-:Y:S05]  /*0d30*/  @!P0 BRA `(.L_x_14) ;  /* 0x0000000000f08947 */ /* 0x000fea0003800000 */
[----:B------:R-:W0:Y:S01]  /*0d40*/  S2UR UR6, SR_CgaCtaId ;  /* 0x00000000000679c3 */ /* 0x000e220000008800 */
[----:B------:R-:W-:Y:S01]  /*0d50*/  UMOV UR5, 0x400 ;  /* 0x0000040000057882 */ /* 0x000fe20000000000 */
[----:B------:R-:W-:Y:S01]  /*0d60*/  LOP3.LUT R5, RZ, R4, RZ, 0x33, !PT ;  /* 0x00000004ff057212 */ /* 0x000fe200078e33ff */
[----:B------:R-:W-:Y:S01]  /*0d70*/  IMAD.MOV.U32 R8, RZ, RZ, RZ ;  /* 0x000000ffff087224 */ /* 0x000fe200078e00ff */
[----:B------:R-:W-:Y:S01]  /*0d80*/  LOP3.LUT R10, R3, 0x1, RZ, 0xfc, !PT ;  /* 0x00000001030a7812 */ /* 0x000fe200078efcff */
[----:B------:R-:W-:Y:S01]  /*0d90*/  UISETP.NE.U32.AND UP0, UPT, UR4, URZ, UPT ;  /* 0x0000003f0400728c */ /* 0x000fe2000bf05070 */
[----:B------:R-:W-:-:S04]  /*0da0*/  VIMNMX R5, R5, -0x2, !PT ;  /* 0xfffffffe05057848 */ /* 0x000fc80007fe0100 */
[----:B------:R-:W-:Y:S01]  /*0db0*/  IADD3 R5, R5, 0x2, R4 ;  /* 0x0000000205057810 */ /* 0x000fe20007ffe004 */
[----:B0-----:R-:W-:-:S04]  /*0dc0*/  ULEA UR7, UR6, UR5, 0x18 ;  /* 0x0000000506077291 */ /* 0x001fc8000f8ec03f */
[----:B------:R-:W-:Y:S02]  /*0dd0*/  UIADD3 UR5, UR7, 0x1c000, URZ ;  /* 0x0001c00007057890 */ /* 0x000fe4000fffe03f */
[----:B------:R-:W-:Y:S02]  /*0de0*/  USHF.R.U32.HI UR6, URZ, 0x4, UR7 ;  /* 0x000000043f067899 */ /* 0x000fe40008011607 */
[----:B------:R-:W-:Y:S02]  /*0df0*/  USHF.R.U32.HI UR5, URZ, 0x4, UR5 ;  /* 0x000000043f057899 */ /* 0x000fe40008011605 */
[----:B------:R-:W-:Y:S02]  /*0e00*/  ULOP3.LUT UR6, UR6, 0x3fff, URZ, 0xc0, !UPT ;  /* 0x00003fff06067892 */ /* 0x000fe4000f8ec03f */
[----:B------:R-:W-:Y:S02]  /*0e10*/  ULOP3.LUT UR5, UR5, 0x3fff, URZ, 0xc0, !UPT ;  /* 0x00003fff05057892 */ /* 0x000fe4000f8ec03f */
[----:B------:R-:W-:-:S02]  /*0e20*/  ULOP3.LUT UR15, UR6, 0x10000, URZ, 0xfc, !UPT ;  /* 0x00010000060f7892 */ /* 0x000fc4000f8efc3f */
[----:B------:R-:W-:-:S03]  /*0e30*/  ULOP3.LUT UR14, UR5, 0x10000, URZ, 0xfc, !UPT ;  /* 0x00010000050e7892 */ /* 0x000fc6000f8efc3f */
[----:B------:R-:W-:-:S09]  /*0e40*/  UMOV UR5, URZ ;  /* 0x0000003f00057c82 */ /* 0x000fd20008000000 */
.L_x_19:
[----:B------:R-:W-:-:S13]  /*0e50*/  ISETP.NE.AND P1, PT, R10, 0x3, PT ;  /* 0x000000030a00780c */ /* 0x000fda0003f25270 */
[----:B0-----:R-:W-:Y:S05]  /*0e60*/  @!P1 BRA `(.L_x_15) ;  /* 0x0000000000049947 */ /* 0x001fea0003800000 */
[----:B------:R-:W-:Y:S01]  /*0e70*/  BPT.TRAP 0x1 ;  /* 0x000000040000795c */ /* 0x000fe20000300000 */
.L_x_15:
[----:B------:R-:W-:Y:S01]  /*0e80*/  SHF.L.U32 R6, R8, 0x1f, RZ ;  /* 0x0000001f08067819 */ /* 0x000fe200000006ff */
[----:B------:R-:W-:-:S12]  /*0e90*/  ULEA UR6, UR4, UR7, 0x3 ;  /* 0x0000000704067291 */ /* 0x000fd8000f8e183f */
.L_x_16:
[----:B0-----:R-:W-:-:S04]  /*0ea0*/  IMAD.U32 R9, RZ, RZ, UR6 ;  /* 0x00000006ff097e24 */ /* 0x001fc8000f8e00ff */
[----:B------:R0:W2:Y:S03]  /*0eb0*/  SYNCS.PHASECHK.TRANS64.TRYWAIT P0, [R9+URZ+0x38000], R6 ;  /* 0x03800006090075a7 */ /* 0x0000a6000800017f */
[----:B--2---:R-:W-:Y:S05]  /*0ec0*/  @!P0 NANOSLEEP.SYNCS 0x989680 ;  /* 0x009896800000895d */ /* 0x004fea0003900000 */
[----:B------:R-:W2:Y:S02]  /*0ed0*/  @!P0 SYNCS.PHASECHK.TRANS64 P0, [R9+URZ+0x38000], R6 ;  /* 0x03800006090085a7 */ /* 0x000ea4000800007f */
[----:B--2---:R-:W-:Y:S05]  /*0ee0*/  @!P0 BRA `(.L_x_16) ;  /* 0xfffffffc00ec8947 */ /* 0x004fea000383ffff */
[----:B------:R-:W-:Y:S01]  /*0ef0*/  ULEA UR8, UR4, UR15, 0x8 ;  /* 0x0000000f04087291 */ /* 0x000fe2000f8e403f */
[----:B------:R-:W-:Y:S01]  /*0f00*/  WARPGROUP.ARRIVE ;  /* 0x00000000000079c5 */ /* 0x000fe20000000000 */
[----:B------:R-:W-:Y:S01]  /*0f10*/  ULEA UR10, UR4, UR14, 0x8 ;  /* 0x0000000e040a7291 */ /* 0x000fe2000f8e403f */
[----:B------:R-:W-:Y:S01]  /*0f20*/  UMOV UR9, 0x80000020 ;  /* 0x8000002000097882 */ /* 0x000fe20000000000 */
[----:B------:R-:W-:-:S07]  /*0f30*/  UMOV UR11, 0x80000020 ;  /* 0x80000020000b7882 */ /* 0x000fce0000000000 */
[----:B------:R-:W-:Y:S01]  /*0f40*/  HGMMA.64x64x16.F32.BF16 R24, gdesc[UR8], R24, UP0 ;  /* 0x00e00000081879f0 */ /* 0x000fe2000bf01818 */
[----:B------:R-:W-:Y:S02]  /*0f50*/  UIADD3 UR8, UR8, 0x2, URZ ;  /* 0x0000000208087890 */ /* 0x000fe4000fffe03f */
[----:B------:R-:W-:Y:S01]  /*0f60*/  UIADD3 UR10, UR10, 0x2, URZ ;  /* 0x000000020a0a7890 */ /* 0x000fe2000fffe03f */
[----:B------:R-:W-:Y:S01]  /*0f70*/  UMOV UR9, 0x80000020 ;  /* 0x8000002000097882 */ /* 0x000fe20000000000 */
[----:B------:R-:W-:-:S07]  /*0f80*/  UMOV UR11, 0x80000020 ;  /* 0x80000020000b7882 */ /* 0x000fce0000000000 */
[----:B------:R-:W-:Y:S03]  /*0f90*/  HGMMA.64x64x16.F32.BF16 R24, gdesc[UR8], R24, gsb0 ;  /* 0x00e00000081879f0 */ /* 0x000fe60008001818 */
[----:B------:R-:W-:Y:S02]  /*0fa0*/  WARPGROUP.DEPBAR.LE gsb0, 0x1 ;  /* 0x00008000000079c5 */ /* 0x000fe40000010100 */
[----:B------:R-:W-:Y:S05]  /*0fb0*/  @!P1 BRA `(.L_x_17) ;  /* 0x0000000000049947 */ /* 0x000fea0003800000 */
[----:B------:R-:W-:Y:S01]  /*0fc0*/  BPT.TRAP 0x1 ;  /* 0x000000040000795c */ /* 0x000fe20000300000 */
.L_x_17:
[----:B------:R-:W-:Y:S01]  /*0fd0*/  ULEA UR6, UR5, UR7, 0x3 ;  /* 0x0000000705067291 */ /* 0x000fe2000f8e183f */
[----:B------:R-:W-:-:S03]  /*0fe0*/  ISETP.GT.U32.AND P0, PT, R3, 0x1, PT ;  /* 0x000000010300780c */ /* 0x000fc60003f04070 */
[----:B------:R-:W-:-:S04]  /*0ff0*/  UIADD3 UR6, UR6, 0x380e0, URZ ;  /* 0x000380e006067890 */ /* 0x000fc8000fffe03f */
[----:B------:R-:W-:-:S09]  /*1000*/  UPRMT UR6, URZ, 0x654, UR6 ;  /* 0x000006543f067896 */ /* 0x000fd20008000006 */
[----:B------:R-:W-:Y:S01]  /*1010*/  SYNCS.ARRIVE.TRANS64.RED.A1T0 RZ, [UR6], RZ ;  /* 0x000000ffffff79a7 */ /* 0x000fe20008100406 */
[----:B------:R-:W-:Y:S05]  /*1020*/  @P0 BRA `(.L_x_18) ;  /* 0x0000000000040947 */ /* 0x000fea0003800000 */
[----:B------:R-:W-:Y:S01]  /*1030*/  BPT.TRAP 0x1 ;  /* 0x000000040000795c */ /* 0x000fe20000300000 */
.L_x_18:
[----:B------:R-:W-:Y:S01]  /*1040*/  VIADD R5, R5, 0xffffffff ;  /* 0xffffffff05057836 */ /* 0x000fe20000000000 */
[----:B------:R-:W-:Y:S02]  /*1050*/  UIADD3 UR4, UR4, 0x1, URZ ;  /* 0x0000000104047890 */ /* 0x000fe4000fffe03f */
[----:B------:R-:W-:Y:S02]  /*1060*/  UIADD3 UR5, UR5, 0x1, URZ ;  /* 0x0000000105057890 */ /* 0x000fe4000fffe03f */
[----:B------:R-:W-:Y:S01]  /*1070*/  ISETP.GT.AND P0, PT, R5, 0x1, PT ;  /* 0x000000010500780c */ /* 0x000fe20003f04270 */
[----:B------:R-:W-:Y:S02]  /*1080*/  UISETP.NE.AND UP0, UPT, UR4, 0x1c, UPT ;  /* 0x0000001c0400788c */ /* 0x000fe4000bf05270 */
[----:B------:R-:W-:Y:S02]  /*1090*/  UISETP.NE.AND UP1, UPT, UR5, 0x1c, UPT ;  /* 0x0000001c0500788c */ /* 0x000fe4000bf25270 */
[----:B------:R-:W-:-:S02]  /*10a0*/  USEL UR6, URZ, 0x1, UP0 ;  /* 0x000000013f067887 */ /* 0x000fc40008000000 */
[----:B------:R-:W-:Y:S02]  /*10b0*/  USEL UR4, UR4, URZ, UP0 ;  /* 0x0000003f04047287 */ /* 0x000fe40008000000 */
[----:B------:R-:W-:Y:S02]  /*10c0*/  USEL UR5, UR5, URZ, UP1 ;  /* 0x0000003f05057287 */ /* 0x000fe40008800000 */
[----:B------:R-:W-:Y:S01]  /*10d0*/  UPLOP3.LUT UP0, UPT, UPT, UPT, UPT, 0x80, 0x0 ;  /* 0x000000000000789c */ /* 0x000fe20003f0f070 */
[----:B------:R-:W-:Y:S01]  /*10e0*/  LOP3.LUT R8, R8, UR6, RZ, 0x3c, !PT ;  /* 0x0000000608087c12 */ /* 0x000fe2000f8e3cff */
[----:B------:R-:W-:Y:S09]  /*10f0*/  @P0 BRA `(.L_x_19) ;  /* 0xfffffffc00540947 */ /* 0x000ff2000383ffff */
.L_x_14:
[----:B------:R-:W-:Y:S01]  /*1100*/  ISETP.GE.AND P0, PT, R4, 0x1, PT ;  /* 0x000000010400780c */ /* 0x000fe20003f06270 */
[----:B------:R-:W-:-:S12]  /*1110*/  WARPGROUP.DEPBAR.LE gsb0, 0x0 ;  /* 0x00008000000079c5 */ /* 0x000fd80000010000 */
[----:B------:R-:W-:Y:S05]  /*1120*/  @!P0 BRA `(.L_x_20) ;  /* 0x0000000000448947 */ /* 0x000fea0003800000 */
[----:B------:R-:W-:-:S04]  /*1130*/  LOP3.LUT R4, R3, 0x1, RZ, 0xfc, !PT ;  /* 0x0000000103047812 */ /* 0x000fc800078efcff */
[----:B------:R-:W-:-:S13]  /*1140*/  ISETP.NE.AND P0, PT, R4, 0x3, PT ;  /* 0x000000030400780c */ /* 0x000fda0003f05270 */
[----:B------:R-:W-:Y:S05]  /*1150*/  @!P0 BRA `(.L_x_21) ;  /* 0x0000000000048947 */ /* 0x000fea0003800000 */
[----:B------:R-:W-:Y:S01]  /*1160*/  BPT.TRAP 0x1 ;  /* 0x000000040000795c */ /* 0x000fe20000300000 */
.L_x_21:
[----:B0-----:R-:W0:Y:S01]  /*1170*/  S2R R9, SR_CgaCtaId ;  /* 0x0000000000097919 */ /* 0x001e220000008800 */
[----:B------:R-:W-:Y:S02]  /*1180*/  SHF.R.U32.HI R4, RZ, 0x2, R7 ;  /* 0x00000002ff047819 */ /* 0x000fe40000011607 */
[----:B------:R-:W-:Y:S02]  /*1190*/  MOV R6, 0x400 ;  /* 0x0000040000067802 */ /* 0x000fe40000000f00 */
[----:B------:R-:W-:Y:S01]  /*11a0*/  ISETP.GT.U32.AND P0, PT, R3, 0x1, PT ;  /* 0x000000010300780c */ /* 0x000fe20003f04070 */
[----:B------:R-:W-:-:S04]  /*11b0*/  IMAD.WIDE.U32 R4, R4, 0x24924925, RZ ;  /* 0x2492492504047825 */ /* 0x000fc800078e00ff */
[----:B------:R-:W-:Y:S01]  /*11c0*/  IMAD R4, R5, -0x1c, R7 ;  /* 0xffffffe405047824 */ /* 0x000fe200078e0207 */
[----:B0-----:R-:W-:-:S05]  /*11d0*/  LEA R9, R9, R6, 0x18 ;  /* 0x0000000609097211 */ /* 0x001fca00078ec0ff */
[----:B------:R-:W-:-:S04]  /*11e0*/  IMAD R4, R4, 0x8, R9 ;  /* 0x0000000804047824 */ /* 0x000fc800078e0209 */
[----:B------:R-:W-:-:S05]  /*11f0*/  VIADD R4, R4, 0x380e0 ;  /* 0x000380e004047836 */ /* 0x000fca0000000000 */
[----:B------:R-:W-:-:S04]  /*1200*/  PRMT R4, RZ, 0x654, R4 ;  /* 0x00000654ff047816 */ /* 0x000fc80000000004 */
[----:B------:R2:W-:Y:S01]  /*1210*/  SYNCS.ARRIVE.TRANS64.RED.A1T0 RZ, [R4+URZ], RZ ;  /* 0x000000ff04ff79a7 */ /* 0x0005e2000810043f */
[----:B------:R-:W-:Y:S05]  /*1220*/  @P0 BRA `(.L_x_20) ;  /* 0x0000000000040947 */ /* 0x000fea0003800000 */
[----:B------:R-:W-:Y:S01]  /*1230*/  BPT.TRAP 0x1 ;  /* 0x000000040000795c */ /* 0x000fe20000300000 */
.L_x_20:
[----:B--2---:R-:W2:Y:S01]  /*1240*/  S2R R4, SR_TID.X ;  /* 0x0000000000047919 */ /* 0x004ea20000002100 */
[----:B------:R-:W-:Y:S01]  /*1250*/  ULDC.64 UR4, c[0x0][0x280] ;  /* 0x0000a00000047ab9 */ /* 0x000fe20000000a00 */
[----:B0-----:R-:W0:Y:S01]  /*1260*/  S2R R9, SR_CTAID.Y ;  /* 0x0000000000097919 */ /* 0x001e220000002600 */
[----:B------:R-:W4:Y:S01]  /*1270*/  S2R R11, SR_CTAID.X ;  /* 0x00000000000b7919 */ /* 0x000f220000002500 */
[----:B--2---:R-:W-:-:S04]  /*1280*/  SHF.R.S32.HI R3, RZ, 0x1f, R4 ;  /* 0x0000001fff037819 */ /* 0x004fc80000011404 */
[----:B------:R-:W-:Y:S01]  /*1290*/  LEA.HI R3, R3, R4, RZ, 0x7 ;  /* 0x0000000403037211 */ /* 0x000fe200078f38ff */
[----:B0-----:R-:W-:-:S03]  /*12a0*/  IMAD.SHL.U32 R9, R9, 0x40, RZ ;  /* 0x0000004009097824 */ /* 0x001fc600078e00ff */
[----:B------:R-:W-:Y:S02]  /*12b0*/  LOP3.LUT R3, R3, 0xffffff80, RZ, 0xc0, !PT ;  /* 0xffffff8003037812 */ /* 0x000fe400078ec0ff */
[----:B------:R-:W-:-:S03]  /*12c0*/  ISETP.GE.AND P0, PT, R9, UR5, PT ;  /* 0x0000000509007c0c */ /* 0x000fc6000bf06270 */
[----:B------:R-:W-:Y:S02]  /*12d0*/  IMAD.IADD R5, R4, 0x1, -R3 ;  /* 0x0000000104057824 */ /* 0x000fe400078e0a03 */
[----:B----4-:R-:W-:-:S03]  /*12e0*/  IMAD.SHL.U32 R3, R11, 0x40, RZ ;  /* 0x000000400b037824 */ /* 0x010fc600078e00ff */
[----:B------:R-:W-:Y:S02]  /*12f0*/  SHF.R.S32.HI R8, RZ, 0x1f, R5 ;  /* 0x0000001fff087819 */ /* 0x000fe40000011405 */
[----:B------:R-:W-:Y:S02]  /*1300*/  ISETP.GE.OR P0, PT, R3, UR4, P0 ;  /* 0x0000000403007c0c */ /* 0x000fe40008706670 */
[----:B------:R-:W-:-:S04]  /*1310*/  LEA.HI R4, R8, R5, RZ, 0x2 ;  /* 0x0000000508047211 */ /* 0x000fc800078f10ff */
[--C-:B------:R-:W-:Y:S02]  /*1320*/  SHF.R.S32.HI R12, RZ, 0x2, R4.reuse ;  /* 0x00000002ff0c7819 */ /* 0x100fe40000011404 */
[----:B------:R-:W-:-:S04]  /*1330*/  SHF.R.S32.HI R7, RZ, 0x1f, R4 ;  /* 0x0000001fff077819 */ /* 0x000fc80000011404 */
[----:B------:R-:W-:-:S04]  /*1340*/  LEA.HI R7, R7, R12, RZ, 0x3 ;  /* 0x0000000c07077211 */ /* 0x000fc800078f18ff */
[----:B------:R-:W-:Y:S01]  /*1350*/  LOP3.LUT R13, R7, 0xfffffff8, RZ, 0xc0, !PT ;  /* 0xfffffff8070d7812 */ /* 0x000fe200078ec0ff */
[----:B------:R-:W-:Y:S06]  /*1360*/  @P0 EXIT ;  /* 0x000000000000094d */ /* 0x000fec0003800000 */
[----:B------:R-:W0:Y:S01]  /*1370*/  LDC.64 R6, c[0x0][0x658] ;  /* 0x00019600ff067b82 */ /* 0x000e220000000a00 */
[----:B------:R-:W-:Y:S01]  /*1380*/  LOP3.LUT R10, R4, 0x7ffffffc, RZ, 0xc0, !PT ;  /* 0x7ffffffc040a7812 */ /* 0x000fe200078ec0ff */
[----:B------:R-:W-:Y:S01]  /*1390*/  IMAD.IADD R4, R12, 0x1, -R13 ;  /* 0x000000010c047824 */ /* 0x000fe200078e0a0d */
[----:B------:R-:W-:Y:S02]  /*13a0*/  LEA.HI R8, R8, R5, RZ, 0x5 ;  /* 0x0000000508087211 */ /* 0x000fe400078f28ff */
[----:B---3-5:R-:W-:Y:S01]  /*13b0*/  FSETP.NEU.AND P1, PT, R2, RZ, PT ;  /* 0x000000ff0200720b */ /* 0x028fe20003f2d000 */
[----:B------:R-:W-:Y:S01]  /*13c0*/  IMAD.IADD R10, R5, 0x1, -R10 ;  /* 0x00000001050a7824 */ /* 0x000fe200078e0a0a */
[----:B------:R-:W-:Y:S02]  /*13d0*/  SHF.R.S32.HI R5, RZ, 0x1f, R4 ;  /* 0x0000001fff057819 */ /* 0x000fe40000011404 */
[----:B------:R-:W-:Y:S01]  /*13e0*/  SHF.R.S32.HI R13, RZ, 0x5, R8 ;  /* 0x00000005ff0d7819 */ /* 0x000fe20000011408 */
[----:B------:R-:W-:-:S02]  /*13f0*/  IMAD.SHL.U32 R12, R10, 0x2, RZ ;  /* 0x000000020a0c7824 */ /* 0x000fc400078e00ff */
[----:B------:R-:W-:-:S03]  /*1400*/  IMAD.WIDE R10, R11, 0x40, R4 ;  /* 0x000000400b0a7825 */ /* 0x000fc600078e0204 */
[----:B------:R-:W-:Y:S01]  /*1410*/  SHF.R.S32.HI R14, RZ, 0x1f, R12 ;  /* 0x0000001fff0e7819 */ /* 0x000fe2000001140c */
[----:B------:R-:W-:Y:S01]  /*1420*/  IMAD R5, R13, -0x10, -R3 ;  /* 0xfffffff00d057824 */ /* 0x000fe200078e0a03 */
[----:B------:R-:W-:Y:S01]  /*1430*/  IADD3 R8, P0, R9, R12, RZ ;  /* 0x0000000c09087210 */ /* 0x000fe20007f1e0ff */
[----:B------:R-:W-:Y:S01]  /*1440*/  IMAD.WIDE R10, R13, 0x10, R10 ;  /* 0x000000100d0a7825 */ /* 0x000fe200078e020a */
[----:B------:R-:W-:Y:S02]  /*1450*/  IADD3 R3, -R12, UR5, -R9 ;  /* 0x000000050c037c10 */ /* 0x000fe4000fffe909 */
[----:B------:R-:W-:Y:S02]  /*1460*/  LEA.HI.X.SX32 R9, R9, R14, 0x1, P0 ;  /* 0x0000000e09097211 */ /* 0x000fe400000f0eff */
[----:B------:R-:W-:Y:S01]  /*1470*/  IADD3 R4, R5, UR4, -R4 ;  /* 0x0000000405047c10 */ /* 0x000fe2000fffe804 */
[-C--:B0-----:R-:W-:Y:S01]  /*1480*/  IMAD R5, R11, R6.reuse, RZ ;  /* 0x000000060b057224 */ /* 0x081fe200078e02ff */
[----:B------:R-:W-:Y:S01]  /*1490*/  ISETP.GT.AND P0, PT, R3, RZ, PT ;  /* 0x000000ff0300720c */ /* 0x000fe20003f04270 */
[----:B------:R-:W-:Y:S01]  /*14a0*/  IMAD.WIDE.U32 R12, R10, R6, R8 ;  /* 0x000000060a0c7225 */ /* 0x000fe200078e0008 */
[----:B------:R-:W-:-:S02]  /*14b0*/  SHF.L.U64.HI R16, R6, 0x3, R7 ;  /* 0x0000000306107819 */ /* 0x000fc40000010207 */
[----:B------:R-:W-:Y:S01]  /*14c0*/  ISETP.GT.AND P2, PT, R4, RZ, P0 ;  /* 0x000000ff0400720c */ /* 0x000fe20000744270 */
[----:B------:R-:W-:Y:S02]  /*14d0*/  IMAD R5, R10, R7, R5 ;  /* 0x000000070a057224 */ /* 0x000fe400078e0205 */
[----:B------:R-:W-:Y:S02]  /*14e0*/  IMAD.SHL.U32 R17, R6, 0x8, RZ ;  /* 0x0000000806117824 */ /* 0x000fe400078e00ff */
[----:B------:R-:W-:Y:S01]  /*14f0*/  IMAD.IADD R19, R13, 0x1, R5 ;  /* 0x000000010d137824 */ /* 0x000fe200078e0205 */
[----:B------:R-:W-:Y:S07]  /*1500*/  @!P1 BRA `(.L_x_22) ;  /* 0x00000018001c9947 */ /* 0x000fee0003800000 */
[----:B------:R-:W-:Y:S01]  /*1510*/  ULDC.64 UR6, c[0x0][0x630] ;  /* 0x00018c0000067ab9 */ /* 0x000fe20000000a00 */
[----:B------:R-:W-:Y:S01]  /*1520*/  ULDC.64 UR8, c[0x0][0x628] ;  /* 0x00018a0000087ab9 */ /* 0x000fe20000000a00 */
[----:B------:R-:W-:Y:S01]  /*1530*/  IMAD R5, R11, UR6, RZ ;  /* 0x000000060b057c24 */ /* 0x000fe2000f8e02ff */
[----:B------:R-:W-:Y:S01]  /*1540*/  ULDC.64 UR4, c[0x0][0x650] ;  /* 0x0001940000047ab9 */ /* 0x000fe20000000a00 */
[----:B------:R-:W-:-:S04]  /*1550*/  IMAD.WIDE.U32 R14, R10, UR6, R8 ;  /* 0x000000060a0e7c25 */ /* 0x000fc8000f8e0008 */
[----:B------:R-:W-:Y:S01]  /*1560*/  IMAD R5, R10, UR7, R5 ;  /* 0x000000070a057c24 */ /* 0x000fe2000f8e0205 */
[----:B------:R-:W-:-:S03]  /*1570*/  LEA R6, P1, R14, UR8, 0x1 ;  /* 0x000000080e067c11 */ /* 0x000fc6000f8208ff */
[----:B------:R-:W-:-:S05]  /*1580*/  IMAD.IADD R7, R15, 0x1, R5 ;  /* 0x000000010f077824 */ /* 0x000fca00078e0205 */
[----:B------:R-:W-:-:S05]  /*1590*/  LEA.HI.X R7, R14, UR9, R7, 0x1, P1 ;  /* 0x000000090e077c11 */ /* 0x000fca00088f0c07 */
[----:B------:R-:W2:Y:S01]  /*15a0*/  @P2 LDG.E.LTC128B.U16 R13, desc[UR12][R6.64] ;  /* 0x0000000c060d2981 */ /* 0x000ea2000c1e1520 */
[----:B------:R-:W-:Y:S01]  /*15b0*/  LEA R14, P4, R12, UR4, 0x1 ;  /* 0x000000040c0e7c11 */ /* 0x000fe2000f8808ff */
[----:B------:R-:W-:Y:S01]  /*15c0*/  BSSY B0, `(.L_x_23) ;  /* 0x000000d000007945 */ /* 0x000fe20003800000 */
[----:B------:R-:W-:-:S04]  /*15d0*/  ISETP.GT.AND P1, PT, R3, 0x1, PT ;  /* 0x000000010300780c */ /* 0x000fc80003f24270 */
[----:B------:R-:W-:Y:S01]  /*15e0*/  ISETP.GT.AND P3, PT, R4, RZ, P1 ;  /* 0x000000ff0400720c */ /* 0x000fe20000f64270 */
[----:B--2---:R-:W-:-:S04]  /*15f0*/  IMAD.U32 R15, R13, 0x10000, RZ ;  /* 0x000100000d0f7824 */ /* 0x004fc800078e00ff */
[----:B------:R-:W-:-:S04]  /*1600*/  FMUL R15, R15, R2 ;  /* 0x000000020f0f7220 */ /* 0x000fc80000400000 */
[----:B-1----:R-:W-:-:S05]  /*1610*/  FFMA R15, R24, R0, R15 ;  /* 0x00000000180f7223 */ /* 0x002fca000000000f */
[----:B------:R-:W-:Y:S02]  /*1620*/  F2FP.BF16.F32.PACK_AB R18, RZ, R15 ;  /* 0x0000000fff12723e */ /* 0x000fe400000010ff */
[----:B------:R-:W-:Y:S02]  /*1630*/  LEA.HI.X R15, R12, UR5, R19, 0x1, P4 ;  /* 0x000000050c0f7c11 */ /* 0x000fe4000a0f0c13 */
[----:B------:R-:W-:Y:S02]  /*1640*/  PRMT R12, R18, 0x7610, R12 ;  /* 0x00007610120c7816 */ /* 0x000fe4000000000c */
[----:B------:R-:W-:-:S03]  /*1650*/  PRMT R18, R13, 0x7610, R18 ;  /* 0x000076100d127816 */ /* 0x000fc60000000012 */
[----:B------:R0:W-:Y:S01]  /*1660*/  @P2 STG.E.U16 desc[UR12][R14.64], R12 ;  /* 0x0000000c0e002986 */ /* 0x0001e2000c10150c */
[----:B------:R-:W-:Y:S05]  /*1670*/  @!P3 BRA `(.L_x_24) ;  /* 0x000000000004b947 */ /* 0x000fea0003800000 */
[----:B------:R1:W5:Y:S02]  /*1680*/  LDG.E.LTC128B.U16 R18, desc[UR12][R6.64+0x2] ;  /* 0x0000020c06127981 */ /* 0x000364000c1e1520 */
.L_x_24:
[----:B------:R-:W-:Y:S05]  /*1690*/  BSYNC B0 ;  /* 0x0000000000007941 */ /* 0x000fea0003800000 */
.L_x_23:
[----:B------:R-:W-:Y:S01]  /*16a0*/  USHF.L.U32 UR5, UR6, 0x3, URZ ;  /* 0x0000000306057899 */ /* 0x000fe2000800063f */
[----:B-----5:R-:W-:Y:S01]  /*16b0*/  IMAD.U32 R11, R18, 0x10000, RZ ;  /* 0x00010000120b7824 */ /* 0x020fe200078e00ff */
[----:B------:R-:W-:Y:S01]  /*16c0*/  USHF.L.U64.HI UR4, UR6, 0x3, UR7 ;  /* 0x0000000306047899 */ /* 0x000fe20008010207 */
[----:B------:R-:W-:Y:S02]  /*16d0*/  ISETP.GT.AND P0, PT, R4, 0x8, P0 ;  /* 0x000000080400780c */ /* 0x000fe40000704270 */
[----:B------:R-:W-:Y:S01]  /*16e0*/  FMUL R20, R11, R2 ;  /* 0x000000020b147220 */ /* 0x000fe20000400000 */
[----:B0-----:R-:W-:Y:S02]  /*16f0*/  IMAD.U32 R12, RZ, RZ, UR5 ;  /* 0x00000005ff0c7e24 */ /* 0x001fe4000f8e00ff */
[----:B------:R-:W-:Y:S02]  /*1700*/  IMAD.U32 R13, RZ, RZ, UR4 ;  /* 0x00000004ff0d7e24 */ /* 0x000fe4000f8e00ff */
[----:B------:R-:W-:Y:S01]  /*1710*/  FFMA R20, R25, R0, R20 ;  /* 0x0000000019147223 */ /* 0x000fe20000000014 */
[----:B------:R-:W-:-:S04]  /*1720*/  IMAD.WIDE.U32 R12, R10, UR6, R12 ;  /* 0x000000060a0c7c25 */ /* 0x000fc8000f8e000c */
[----:B------:R-:W-:Y:S02]  /*1730*/  F2FP.BF16.F32.PACK_AB R20, RZ, R20 ;  /* 0x00000014ff14723e */ /* 0x000fe400000010ff */
[----:B------:R-:W-:Y:S01]  /*1740*/  IADD3 R10, P2, R8, R12, RZ ;  /* 0x0000000c080a7210 */ /* 0x000fe20007f5e0ff */
[----:B------:R-:W-:-:S03]  /*1750*/  @P3 IMAD.MOV.U32 R12, RZ, RZ, R14 ;  /* 0x000000ffff0c3224 */ /* 0x000fc600078e000e */
[----:B------:R-:W-:Y:S01]  /*1760*/  IADD3.X R5, R9, R5, R13, P2, !PT ;  /* 0x0000000509057210 */ /* 0x000fe200017fe40d */
[----:B------:R-:W-:Y:S01]  /*1770*/  @P3 IMAD.MOV.U32 R13, RZ, RZ, R15 ;  /* 0x000000ffff0d3224 */ /* 0x000fe200078e000f */
[----:B------:R-:W-:-:S04]  /*1780*/  LEA R8, P2, R10, UR8, 0x1 ;  /* 0x000000080a087c11 */ /* 0x000fc8000f8408ff */
[----:B------:R-:W-:Y:S01]  /*1790*/  LEA.HI.X R9, R10, UR9, R5, 0x1, P2 ;  /* 0x000000090a097c11 */ /* 0x000fe200090f0c05 */
[----:B------:R0:W-:Y:S04]  /*17a0*/  @P3 STG.E.U16 desc[UR12][R12.64+0x2], R20 ;  /* 0x000002140c003986 */ /* 0x0001e8000c10150c */
[----:B------:R-:W2:Y:S01]  /*17b0*/  @P0 LDG.E.LTC128B.U16 R18, desc[UR12][R8.64] ;  /* 0x0000000c08120981 */ /* 0x000ea2000c1e1520 */
[C---:B------:R-:W-:Y:S01]  /*17c0*/  SHF.L.U64.HI R11, R17.reuse, 0x1, R16 ;  /* 0x00000001110b7819 */ /* 0x040fe20000010210 */
[----:B------:R-:W-:Y:S01]  /*17d0*/  BSSY B0, `(.L_x_25) ;  /* 0x000000b000007945 */ /* 0x000fe20003800000 */
[----:B------:R-:W-:Y:S02]  /*17e0*/  LEA R10, P2, R17, R14, 0x1 ;  /* 0x0000000e110a7211 */ /* 0x000fe400078408ff */
[----:B------:R-:W-:-:S03]  /*17f0*/  ISETP.GT.AND P1, PT, R4, 0x8, P1 ;  /* 0x000000080400780c */ /* 0x000fc60000f24270 */
[----:B------:R-:W-:Y:S02]  /*1800*/  IMAD.X R11, R11, 0x1, R15, P2 ;  /* 0x000000010b0b7824 */ /* 0x000fe400010e060f */
[----:B--2---:R-:W-:-:S04]  /*1810*/  IMAD.U32 R5, R18, 0x10000, RZ ;  /* 0x0001000012057824 */ /* 0x004fc800078e00ff */
[----:B------:R-:W-:-:S04]  /*1820*/  FMUL R5, R5, R2 ;  /* 0x0000000205057220 */ /* 0x000fc80000400000 */
[----:B------:R-:W-:-:S05]  /*1830*/  FFMA R5, R26, R0, R5 ;  /* 0x000000001a057223 */ /* 0x000fca0000000005 */
[----:B------:R-:W-:-:S05]  /*1840*/  F2FP.BF16.F32.PACK_AB R5, RZ, R5 ;  /* 0x00000005ff05723e */ /* 0x000fca00000010ff */
[----:B------:R0:W-:Y:S01]  /*1850*/  @P0 STG.E.U16 desc[UR12][R10.64], R5 ;  /* 0x000000050a000986 */ /* 0x0001e2000c10150c */
[----:B------:R-:W-:Y:S05]  /*1860*/  @!P1 BRA `(.L_x_26) ;  /* 0x0000000000049947 */ /* 0x000fea0003800000 */
[----:B------:R2:W5:Y:S02]  /*1870*/  LDG.E.LTC128B.U16 R18, desc[UR12][R8.64+0x2] ;  /* 0x0000020c08127981 */ /* 0x000564000c1e1520 */
.L_x_26:
[----:B------:R-:W-:Y:S05]  /*1880*/  BSYNC B0 ;  /* 0x0000000000007941 */ /* 0x000fea0003800000 */
.L_x_25:
[----:B0----5:R-:W-:Y:S01]  /*1890*/  IMAD.U32 R5, R18, 0x10000, RZ ;  /* 0x0001000012057824 */ /* 0x021fe200078e00ff */
[----:B------:R-:W-:Y:S01]  /*18a0*/  ISETP.GT.AND P0, PT, R3, 0x8, PT ;  /* 0x000000080300780c */ /* 0x000fe20003f04270 */
[----:B------:R-:W-:Y:S02]  /*18b0*/  BSSY B0, `(.L_x_27) ;  /* 0x0000008000007945 */ /* 0x000fe40003800000 */
[----:B------:R-:W-:Y:S01]  /*18c0*/  FMUL R12, R5, R2 ;  /* 0x00000002050c7220 */ /* 0x000fe20000400000 */
[----:B------:R-:W-:-:S03]  /*18d0*/  ISETP.GT.AND P2, PT, R4, RZ, P0 ;  /* 0x000000ff0400720c */ /* 0x000fc60000744270 */
[----:B------:R-:W-:-:S05]  /*18e0*/  FFMA R12, R27, R0, R12 ;  /* 0x000000001b0c7223 */ /* 0x000fca000000000c */
[----:B------:R-:W-:-:S05]  /*18f0*/  F2FP.BF16.F32.PACK_AB R12, RZ, R12 ;  /* 0x0000000cff0c723e */ /* 0x000fca00000010ff */
[----:B------:R0:W-:Y:S01]  /*1900*/  @P1 STG.E.U16 desc[UR12][R10.64+0x2], R12 ;  /* 0x0000020c0a001986 */ /* 0x0001e2000c10150c */
[----:B------:R-:W-:Y:S05]  /*1910*/  @!P2 BRA `(.L_x_28) ;  /* 0x000000000004a947 */ /* 0x000fea0003800000 */
[----:B------:R3:W5:Y:S02]  /*1920*/  LDG.E.LTC128B.U16 R18, desc[UR12][R6.64+0x10] ;  /* 0x0000100c06127981 */ /* 0x000764000c1e1520 */
.L_x_28:
[----:B------:R-:W-:Y:S05]  /*1930*/  BSYNC B0 ;  /* 0x0000000000007941 */ /* 0x000fea0003800000 */
.L_x_27:
[----:B-----5:R-:W-:Y:S01]  /*1940*/  IMAD.U32 R5, R18, 0x10000, RZ ;  /* 0x0001000012057824 */ /* 0x020fe200078e00ff */
[----:B------:R-:W-:Y:S01]  /*1950*/  ISETP.GT.AND P1, PT, R3, 0x9, PT ;  /* 0x000000090300780c */ /* 0x000fe20003f24270 */
[----:B0-----:R-:W-:Y:S01]  /*1960*/  @P2 IMAD.MOV.U32 R12, RZ, RZ, R14 ;  /* 0x000000ffff0c2224 */ /* 0x001fe200078e000e */
[----:B------:R-:W-:Y:S01]  /*1970*/  BSSY B0, `(.L_x_29) ;  /* 0x0000009000007945 */ /* 0x000fe20003800000 */
[----:B------:R-:W-:Y:S01]  /*1980*/  FMUL R5, R5, R2 ;  /* 0x0000000205057220 */ /* 0x000fe20000400000 */
[----:B------:R-:W-:Y:S01]  /*1990*/  @P2 IMAD.MOV.U32 R13, RZ, RZ, R15 ;  /* 0x000000ffff0d2224 */ /* 0x000fe200078e000f */
[----:B------:R-:W-:Y:S02]  /*19a0*/  ISETP.GT.AND P3, PT, R4, RZ, P1 ;  /* 0x000000ff0400720c */ /* 0x000fe40000f64270 */
[----:B------:R-:W-:-:S05]  /*19b0*/  FFMA R5, R28, R0, R5 ;  /* 0x000000001c057223 */ /* 0x000fca0000000005 */
[----:B------:R-:W-:-:S05]  /*19c0*/  F2FP.BF16.F32.PACK_AB R5, RZ, R5 ;  /* 0x00000005ff05723e */ /* 0x000fca00000010ff */
[----:B------:R0:W-:Y:S01]  /*19d0*/  @P2 STG.E.U16 desc[UR12][R12.64+0x10], R5 ;  /* 0x000010050c002986 */ /* 0x0001e2000c10150c */
[----:B------:R-:W-:Y:S05]  /*19e0*/  @!P3 BRA `(.L_x_30) ;  /* 0x000000000004b947 */ /* 0x000fea0003800000 */
[----:B------:R4:W5:Y:S02]  /*19f0*/  LDG.E.LTC128B.U16 R18, desc[UR12][R6.64+0x12] ;  /* 0x0000120c06127981 */ /* 0x000964000c1e1520 */
.L_x_30:
[----:B------:R-:W-:Y:S05]  /*1a00*/  BSYNC B0 ;  /* 0x0000000000007941 */ /* 0x000fea0003800000 */
.L_x_29:
[----:B0----5:R-:W-:Y:S01]  /*1a10*/  IMAD.U32 R5, R18, 0x10000, RZ ;  /* 0x0001000012057824 */ /* 0x021fe200078e00ff */
[----:B------:R-:W-:Y:S01]  /*1a20*/  ISETP.GT.AND P0, PT, R4, 0x8, P0 ;  /* 0x000000080400780c */ /* 0x000fe20000704270 */
[----:B------:R-:W-:Y:S01]  /*1a30*/  @P3 IMAD.MOV.U32 R13, RZ, RZ, R15 ;  /* 0x000000ffff0d3224 */ /* 0x000fe200078e000f */
[----:B------:R-:W-:Y:S01]  /*1a40*/  BSSY B0, `(.L_x_31) ;  /* 0x0000009000007945 */ /* 0x000fe20003800000 */
[----:B------:R-:W-:-:S04]  /*1a50*/  FMUL R12, R5, R2 ;  /* 0x00000002050c7220 */ /* 0x000fc80000400000 */
[----:B------:R-:W-:-:S05]  /*1a60*/  FFMA R12, R29, R0, R12 ;  /* 0x000000001d0c7223 */ /* 0x000fca000000000c */
[----:B------:R-:W-:-:S04]  /*1a70*/  F2FP.BF16.F32.PACK_AB R12, RZ, R12 ;  /* 0x0000000cff0c723e */ /* 0x000fc800000010ff */
[----:B------:R-:W-:Y:S01]  /*1a80*/  PRMT R5, R12, 0x7610, R5 ;  /* 0x000076100c057816 */ /* 0x000fe20000000005 */
[----:B------:R-:W-:-:S05]  /*1a90*/  @P3 IMAD.MOV.U32 R12, RZ, RZ, R14 ;  /* 0x000000ffff0c3224 */ /* 0x000fca00078e000e */
[----:B------:R0:W-:Y:S01]  /*1aa0*/  @P3 STG.E.U16 desc[UR12][R12.64+0x12], R5 ;  /* 0x000012050c003986 */ /* 0x0001e2000c10150c */
[----:B------:R-:W-:Y:S05]  /*1ab0*/  @!P0 BRA `(.L_x_32) ;  /* 0x0000000000048947 */ /* 0x000fea0003800000 */
[----:B------:R0:W5:Y:S02]  /*1ac0*/  LDG.E.LTC128B.U16 R18, desc[UR12][R8.64+0x10] ;  /* 0x0000100c08127981 */ /* 0x000164000c1e1520 */
.L_x_32:
[----:B------:R-:W-:Y:S05]  /*1ad0*/  BSYNC B0 ;  /* 0x0000000000007941 */ /* 0x000fea0003800000 */
.L_x_31:
[----:B0----5:R-:W-:Y:S01]  /*1ae0*/  IMAD.U32 R5, R18, 0x10000, RZ ;  /* 0x0001000012057824 */ /* 0x021fe200078e00ff */
[----:B------:R-:W-:Y:S01]  /*1af0*/  ISETP.GT.AND P1, PT, R4, 0x8, P1 ;  /* 0x000000080400780c */ /* 0x000fe20000f24270 */
[----:B------:R-:W-:Y:S02]  /*1b00*/  BSSY B0, `(.L_x_33) ;  /* 0x0000007000007945 */ /* 0x000fe40003800000 */
[----:B------:R-:W-:-:S04]  /*1b10*/  FMUL R5, R5, R2 ;  /* 0x0000000205057220 */ /* 0x000fc80000400000 */
[----:B------:R-:W-:-:S05]  /*1b20*/  FFMA R5, R30, R0, R5 ;  /* 0x000000001e057223 */ /* 0x000fca0000000005 */
[----:B------:R-:W-:-:S05]  /*1b30*/  F2FP.BF16.F32.PACK_AB R5, RZ, R5 ;  /* 0x00000005ff05723e */ /* 0x000fca00000010ff */
[----:B------:R0:W-:Y:S01]  /*1b40*/  @P0 STG.E.U16 desc[UR12][R10.64+0x10], R5 ;  /* 0x000010050a000986 */ /* 0x0001e2000c10150c */
[----:B------:R-:W-:Y:S05]  /*1b50*/  @!P1 BRA `(.L_x_34) ;  /* 0x0000000000049947 */ /* 0x000fea0003800000 */
[----:B------:R0:W5:Y:S02]  /*1b60*/  LDG.E.LTC128B.U16 R18, desc[UR12][R8.64+0x12] ;  /* 0x0000120c08127981 */ /* 0x000164000c1e1520 */
.L_x_34:
[----:B------:R-:W-:Y:S05]  /*1b70*/  BSYNC B0 ;  /* 0x0000000000007941 */ /* 0x000fea0003800000 */
.L_x_33:
        /* <DEDUP_REMOVED lines=10> */
.L_x_36:
[----:B------:R-:W-:Y:S05]  /*1c20*/  BSYNC B0 ;  /* 0x0000000000007941 */ /* 0x000fea0003800000 */
.L_x_35:
        /* <DEDUP_REMOVED lines=12> */
.L_x_38:
[----:B------:R-:W-:Y:S05]  /*1cf0*/  BSYNC B0 ;  /* 0x0000000000007941 */ /* 0x000fea0003800000 */
.L_x_37:
        /* <DEDUP_REMOVED lines=12> */
.L_x_40:
[----:B------:R-:W-:Y:S05]  /*1dc0*/  BSYNC B0 ;  /* 0x0000000000007941 */ /* 0x000fea0003800000 */
.L_x_39:
        /* <DEDUP_REMOVED lines=9> */
.L_x_42:
[----:B------:R-:W-:Y:S05]  /*1e60*/  BSYNC B0 ;  /* 0x0000000000007941 */ /* 0x000fea0003800000 */
.L_x_41:
        /* <DEDUP_REMOVED lines=10> */
.L_x_44:
[----:B------:R-:W-:Y:S05]  /*1f10*/  BSYNC B0 ;  /* 0x0000000000007941 */ /* 0x000fea0003800000 */
.L_x_43:
        /* <DEDUP_REMOVED lines=12> */
.L_x_46:
[----:B------:R-:W-:Y:S05]  /*1fe0*/  BSYNC B0 ;  /* 0x0000000000007941 */ /* 0x000fea0003800000 */
.L_x_45:
        /* <DEDUP_REMOVED lines=12> */
.L_x_48:
[----:B------:R-:W-:Y:S05]  /*20b0*/  BSYNC B0 ;  /* 0x0000000000007941 */ /* 0x000fea0003800000 */
.L_x_47:
        /* <DEDUP_REMOVED lines=9> */
.L_x_50:
[----:B------:R-:W-:Y:S05]  /*2150*/  BSYNC B0 ;  /* 0x0000000000007941 */ /* 0x000fea0003800000 */
.L_x_49:
        /* <DEDUP_REMOVED lines=10> */
.L_x_52:
[----:B------:R-:W-:Y:S05]  /*2200*/  BSYNC B0 ;  /* 0x0000000000007941 */ /* 0x000fea0003800000 */
.L_x_51:
        /* <DEDUP_REMOVED lines=12> */
.L_x_54:
[----:B------:R-:W-:Y:S05]  /*22d0*/  BSYNC B0 ;  /* 0x0000000000007941 */ /* 0x000fea0003800000 */
.L_x_53:
        /* <DEDUP_REMOVED lines=12> */
.L_x_56:
[----:B------:R-:W-:Y:S05]  /*23a0*/  BSYNC B0 ;  /* 0x0000000000007941 */ /* 0x000fea0003800000 */
.L_x_55:
        /* <DEDUP_REMOVED lines=9> */
.L_x_58:
[----:B------:R-:W-:Y:S05]  /*2440*/  BSYNC B0 ;  /* 0x0000000000007941 */ /* 0x000fea0003800000 */
.L_x_57:
        /* <DEDUP_REMOVED lines=10> */
.L_x_60:
[----:B------:R-:W-:Y:S05]  /*24f0*/  BSYNC B0 ;  /* 0x0000000000007941 */ /* 0x000fea0003800000 */
.L_x_59:
        /* <DEDUP_REMOVED lines=12> */
.L_x_62:
[----:B------:R-:W-:Y:S05]  /*25c0*/  BSYNC B0 ;  /* 0x0000000000007941 */ /* 0x000fea0003800000 */
.L_x_61:
        /* <DEDUP_REMOVED lines=12> */
.L_x_64:
[----:B------:R-:W-:Y:S05]  /*2690*/  BSYNC B0 ;  /* 0x0000000000007941 */ /* 0x000fea0003800000 */
.L_x_63:
        /* <DEDUP_REMOVED lines=9> */
.L_x_66:
[----:B------:R-:W-:Y:S05]  /*2730*/  BSYNC B0 ;  /* 0x0000000000007941 */ /* 0x000fea0003800000 */
.L_x_65:
        /* <DEDUP_REMOVED lines=10> */
.L_x_68:
[----:B------:R-:W-:Y:S05]  /*27e0*/  BSYNC B0 ;  /* 0x0000000000007941 */ /* 0x000fea0003800000 */
.L_x_67:
        /* <DEDUP_REMOVED lines=12> */
.L_x_70:
[----:B------:R-:W-:Y:S05]  /*28b0*/  BSYNC B0 ;  /* 0x0000000000007941 */ /* 0x000fea0003800000 */
.L_x_69:
        /* <DEDUP_REMOVED lines=12> */
.L_x_72:
[----:B------:R-:W-:Y:S05]  /*2980*/  BSYNC B0 ;  /* 0x0000000000007941 */ /* 0x000fea0003800000 */
.L_x_71:
        /* <DEDUP_REMOVED lines=9> */
.L_x_74:
[----:B------:R-:W-:Y:S05]  /*2a20*/  BSYNC B0 ;  /* 0x0000000000007941 */ /* 0x000fea0003800000 */
.L_x_73:
        /* <DEDUP_REMOVED lines=10> */
.L_x_76:
[----:B------:R-:W-:Y:S05]  /*2ad0*/  BSYNC B0 ;  /* 0x0000000000007941 */ /* 0x000fea0003800000 */
.L_x_75:
        /* <DEDUP_REMOVED lines=12> */
.L_x_78:
[----:B------:R-:W-:Y:S05]  /*2ba0*/  BSYNC B0 ;  /* 0x0000000000007941 */ /* 0x000fea0003800000 */
.L_x_77:
[----:B-----5:R-:W-:Y:S01]  /*2bb0*/  IMAD.U32 R3, R18, 0x10000, RZ ;  /* 0x0001000012037824 */ /* 0x020fe200078e00ff */
[----:B------:R-:W-:Y:S01]  /*2bc0*/  ISETP.GT.AND P0, PT, R4, 0x8, P0 ;  /* 0x000000080400780c */ /* 0x000fe20000704270 */
[----:B------:R-:W-:Y:S02]  /*2bd0*/  BSSY B0, `(.L_x_79) ;  /* 0x0000007000007945 */ /* 0x000fe40003800000 */
[----:B01-34-:R-:W-:-:S04]  /*2be0*/  FMUL R6, R3, R2 ;  /* 0x0000000203067220 */ /* 0x01bfc80000400000 */
[----:B------:R-:W-:-:S05]  /*2bf0*/  FFMA R6, R53, R0, R6 ;  /* 0x0000000035067223 */ /* 0x000fca0000000006 */
[----:B------:R-:W-:-:S05]  /*2c00*/  F2FP.BF16.F32.PACK_AB R6, RZ, R6 ;  /* 0x00000006ff06723e */ /* 0x000fca00000010ff */
[----:B------:R0:W-:Y:S01]  /*2c10*/  @P3 STG.E.U16 desc[UR12][R14.64+0x72], R6 ;  /* 0x000072060e003986 */ /* 0x0001e2000c10150c */
[----:B------:R-:W-:Y:S05]  /*2c20*/  @!P0 BRA `(.L_x_80) ;  /* 0x0000000000048947 */ /* 0x000fea0003800000 */
[----:B------:R1:W5:Y:S02]  /*2c30*/  LDG.E.LTC128B.U16 R18, desc[UR12][R8.64+0x70] ;  /* 0x0000700c08127981 */ /* 0x000364000c1e1520 */
.L_x_80:
[----:B------:R-:W-:Y:S05]  /*2c40*/  BSYNC B0 ;  /* 0x0000000000007941 */ /* 0x000fea0003800000 */
.L_x_79:
[----:B-----5:R-:W-:Y:S01]  /*2c50*/  IMAD.U32 R3, R18, 0x10000, RZ ;  /* 0x0001000012037824 */ /* 0x020fe200078e00ff */
[----:B------:R-:W-:Y:S01]  /*2c60*/  ISETP.GT.AND P1, PT, R4, 0x8, P1 ;  /* 0x000000080400780c */ /* 0x000fe20000f24270 */
[----:B------:R-:W-:Y:S01]  /*2c70*/  @P0 IMAD.MOV.U32 R4, RZ, RZ, R10 ;  /* 0x000000ffff040224 */ /* 0x000fe200078e000a */
[----:B------:R-:W-:Y:S01]  /*2c80*/  BSSY B0, `(.L_x_81) ;  /* 0x0000008000007945 */ /* 0x000fe20003800000 */
[----:B------:R-:W-:Y:S01]  /*2c90*/  FMUL R3, R3, R2 ;  /* 0x0000000203037220 */ /* 0x000fe20000400000 */
[----:B------:R-:W-:-:S03]  /*2ca0*/  @P0 IMAD.MOV.U32 R5, RZ, RZ, R11 ;  /* 0x000000ffff050224 */ /* 0x000fc600078e000b */
[----:B------:R-:W-:-:S05]  /*2cb0*/  FFMA R3, R54, R0, R3 ;  /* 0x0000000036037223 */ /* 0x000fca0000000003 */
[----:B------:R-:W-:-:S05]  /*2cc0*/  F2FP.BF16.F32.PACK_AB R3, RZ, R3 ;  /* 0x00000003ff03723e */ /* 0x000fca00000010ff */
[----:B------:R3:W-:Y:S01]  /*2cd0*/  @P0 STG.E.U16 desc[UR12][R4.64+0x70], R3 ;  /* 0x0000700304000986 */ /* 0x0007e2000c10150c */
[----:B------:R-:W-:Y:S05]  /*2ce0*/  @!P1 BRA `(.L_x_82) ;  /* 0x0000000000049947 */ /* 0x000fea0003800000 */
[----:B------:R4:W5:Y:S02]  /*2cf0*/  LDG.E.LTC128B.U16 R18, desc[UR12][R8.64+0x72] ;  /* 0x0000720c08127981 */ /* 0x000964000c1e1520 */
.L_x_82:
[----:B------:R-:W-:Y:S05]  /*2d00*/  BSYNC B0 ;  /* 0x0000000000007941 */ /* 0x000fea0003800000 */
.L_x_81:
[----:B---3-5:R-:W-:-:S04]  /*2d10*/  IMAD.U32 R3, R18, 0x10000, RZ ;  /* 0x0001000012037824 */ /* 0x028fc800078e00ff */
[----:B------:R-:W-:-:S04]  /*2d20*/  FMUL R2, R3, R2 ;  /* 0x0000000203027220 */ /* 0x000fc80000400000 */
[----:B------:R-:W-:Y:S01]  /*2d30*/  FFMA R2, R55, R0, R2 ;  /* 0x0000000037027223 */ /* 0x000fe20000000002 */
[----:B------:R-:W-:Y:S06]  /*2d40*/  @!P1 EXIT ;  /* 0x000000000000994d */ /* 0x000fec0003800000 */
[----:B------:R-:W-:-:S05]  /*2d50*/  F2FP.BF16.F32.PACK_AB R2, RZ, R2 ;  /* 0x00000002ff02723e */ /* 0x000fca00000010ff */
[----:B------:R-:W-:Y:S01]  /*2d60*/  STG.E.U16 desc[UR12][R10.64+0x72], R2 ;  /* 0x000072020a007986 */ /* 0x000fe2000c10150c */
[----:B------:R-:W-:Y:S05]  /*2d70*/  EXIT ;  /* 0x000000000000794d */ /* 0x000fea0003800000 */
.L_x_22:
[----:B------:R-:W-:Y:S01]  /*2d80*/  ISETP.GT.AND P3, PT, R3, 0x1, PT ;  /* 0x000000010300780c */ /* 0x000fe20003f64270 */
[----:B------:R-:W-:Y:S01]  /*2d90*/  ULDC.64 UR4, c[0x0][0x650] ;  /* 0x0001940000047ab9 */ /* 0x000fe20000000a00 */
[-C--:B-1----:R-:W-:Y:S01]  /*2da0*/  FMUL R24, R24, R0.reuse ;  /* 0x0000000018187220 */ /* 0x082fe20000400000 */
[-C--:B------:R-:W-:Y:S01]  /*2db0*/  FMUL R25, R25, R0.reuse ;  /* 0x0000000019197220 */ /* 0x080fe20000400000 */
[----:B------:R-:W-:Y:S01]  /*2dc0*/  ISETP.GT.AND P4, PT, R4, RZ, P3 ;  /* 0x000000ff0400720c */ /* 0x000fe20001f84270 */
[-C--:B------:R-:W-:Y:S01]  /*2dd0*/  FMUL R26, R26, R0.reuse ;  /* 0x000000001a1a7220 */ /* 0x080fe20000400000 */
[----:B------:R-:W-:Y:S01]  /*2de0*/  LEA R6, P1, R12, UR4, 0x1 ;  /* 0x000000040c067c11 */ /* 0x000fe2000f8208ff */
[----:B------:R-:W-:Y:S01]  /*2df0*/  FMUL R27, R27, R0 ;  /* 0x000000001b1b7220 */ /* 0x000fe20000400000 */
[----:B------:R-:W-:Y:S01]  /*2e00*/  F2FP.BF16.F32.PACK_AB R24, RZ, R24 ;  /* 0x00000018ff18723e */ /* 0x000fe200000010ff */
[-C--:B------:R-:W-:Y:S01]  /*2e10*/  FMUL R28, R28, R0.reuse ;  /* 0x000000001c1c7220 */ /* 0x080fe20000400000 */
[----:B------:R-:W-:Y:S01]  /*2e20*/  LEA.HI.X R7, R12, UR5, R19, 0x1, P1 ;  /* 0x000000050c077c11 */ /* 0x000fe200088f0c13 */
[-C--:B------:R-:W-:Y:S01]  /*2e30*/  FMUL R29, R29, R0.reuse ;  /* 0x000000001d1d7220 */ /* 0x080fe20000400000 */
[----:B------:R-:W-:Y:S01]  /*2e40*/  F2FP.BF16.F32.PACK_AB R25, RZ, R25 ;  /* 0x00000019ff19723e */ /* 0x000fe200000010ff */
[-C--:B------:R-:W-:Y:S01]  /*2e50*/  FMUL R30, R30, R0.reuse ;  /* 0x000000001e1e7220 */ /* 0x080fe20000400000 */
[----:B------:R-:W-:Y:S01]  /*2e60*/  SHF.L.U64.HI R5, R17, 0x1, R16 ;  /* 0x0000000111057819 */ /* 0x000fe20000010210 */
[----:B------:R-:W-:Y:S01]  /*2e70*/  @P2 STG.E.U16 desc[UR12][R6.64], R24 ;  /* 0x0000001806002986 */ /* 0x000fe2000c10150c */
[----:B------:R-:W-:Y:S01]  /*2e80*/  ISETP.GT.AND P2, PT, R4, 0x8, P0 ;  /* 0x000000080400780c */ /* 0x000fe20000744270 */
[----:B------:R-:W-:Y:S01]  /*2e90*/  FMUL R31, R31, R0 ;  /* 0x000000001f1f7220 */ /* 0x000fe20000400000 */
[----:B------:R-:W-:Y:S01]  /*2ea0*/  ISETP.GT.AND P1, PT, R3, 0x8, PT ;  /* 0x000000080300780c */ /* 0x000fe20003f24270 */
[----:B------:R-:W-:Y:S01]  /*2eb0*/  @P4 STG.E.U16 desc[UR12][R6.64+0x2], R25 ;  /* 0x0000021906004986 */ /* 0x000fe2000c10150c */
[----:B------:R-:W-:Y:S01]  /*2ec0*/  LEA R8, P4, R17, R6, 0x1 ;  /* 0x0000000611087211 */ /* 0x000fe200078808ff */
[-C--:B------:R-:W-:Y:S01]  /*2ed0*/  FMUL R32, R32, R0.reuse ;  /* 0x0000000020207220 */ /* 0x080fe20000400000 */
[C---:B------:R-:W-:Y:S01]  /*2ee0*/  ISETP.GT.AND P3, PT, R4.reuse, 0x8, P3 ;  /* 0x000000080400780c */ /* 0x040fe20001f64270 */
[-C--:B------:R-:W-:Y:S01]  /*2ef0*/  FMUL R33, R33, R0.reuse ;  /* 0x0000000021217220 */ /* 0x080fe20000400000 */
[----:B------:R-:W-:Y:S01]  /*2f00*/  ISETP.GT.AND P0, PT, R3, 0x9, PT ;  /* 0x000000090300780c */ /* 0x000fe20003f04270 */
[----:B------:R-:W-:Y:S01]  /*2f10*/  IMAD.X R9, R5, 0x1, R7, P4 ;  /* 0x0000000105097824 */ /* 0x000fe200020e0607 */
[----:B------:R-:W-:Y:S01]  /*2f20*/  ISETP.GT.AND P5, PT, R4, RZ, P1 ;  /* 0x000000ff0400720c */ /* 0x000fe20000fa4270 */
[-C--:B------:R-:W-:Y:S01]  /*2f30*/  FMUL R34, R34, R0.reuse ;  /* 0x0000000022227220 */ /* 0x080fe20000400000 */
[----:B------:R-:W-:Y:S01]  /*2f40*/  ISETP.GT.AND P4, PT, R4, RZ, P0 ;  /* 0x000000ff0400720c */ /* 0x000fe20000784270 */
[----:B------:R-:W-:Y:S01]  /*2f50*/  FMUL R35, R35, R0 ;  /* 0x0000000023237220 */ /* 0x000fe20000400000 */
[----:B------:R-:W-:Y:S01]  /*2f60*/  F2FP.BF16.F32.PACK_AB R26, RZ, R26 ;  /* 0x0000001aff1a723e */ /* 0x000fe200000010ff */
[-C--:B------:R-:W-:Y:S01]  /*2f70*/  FMUL R36, R36, R0.reuse ;  /* 0x0000000024247220 */ /* 0x080fe20000400000 */
[----:B------:R-:W-:Y:S01]  /*2f80*/  F2FP.BF16.F32.PACK_AB R27, RZ, R27 ;  /* 0x0000001bff1b723e */ /* 0x000fe200000010ff */
[----:B------:R-:W-:Y:S01]  /*2f90*/  FMUL R37, R37, R0 ;  /* 0x0000000025257220 */ /* 0x000fe20000400000 */
[----:B------:R-:W-:Y:S01]  /*2fa0*/  F2FP.BF16.F32.PACK_AB R28, RZ, R28 ;  /* 0x0000001cff1c723e */ /* 0x000fe200000010ff */
[----:B------:R-:W-:Y:S01]  /*2fb0*/  @P2 STG.E.U16 desc[UR12][R8.64], R26 ;  /* 0x0000001a08002986 */ /* 0x000fe2000c10150c */
[----:B------:R-:W-:Y:S01]  /*2fc0*/  F2FP.BF16.F32.PACK_AB R29, RZ, R29 ;  /* 0x0000001dff1d723e */ /* 0x000fe200000010ff */
[-C--:B------:R-:W-:Y:S01]  /*2fd0*/  FMUL R38, R38, R0.reuse ;  /* 0x0000000026267220 */ /* 0x080fe20000400000 */
[C---:B------:R-:W-:Y:S01]  /*2fe0*/  ISETP.GT.AND P1, PT, R4.reuse, 0x8, P1 ;  /* 0x000000080400780c */ /* 0x040fe20000f24270 */
[----:B------:R-:W-:Y:S01]  /*2ff0*/  @P3 STG.E.U16 desc[UR12][R8.64+0x2], R27 ;  /* 0x0000021b08003986 */ /* 0x000fe2000c10150c */
[----:B------:R-:W-:Y:S01]  /*3000*/  ISETP.GT.AND P3, PT, R3, 0x10, PT ;  /* 0x000000100300780c */ /* 0x000fe20003f64270 */
[-C--:B------:R-:W-:Y:S01]  /*3010*/  FMUL R39, R39, R0.reuse ;  /* 0x0000000027277220 */ /* 0x080fe20000400000 */
[----:B------:R-:W-:Y:S01]  /*3020*/  ISETP.GT.AND P2, PT, R4, 0x8, P0 ;  /* 0x000000080400780c */ /* 0x000fe20000744270 */
[----:B------:R-:W-:Y:S01]  /*3030*/  @P5 STG.E.U16 desc[UR12][R6.64+0x10], R28 ;  /* 0x0000101c06005986 */ /* 0x000fe2000c10150c */
[----:B------:R-:W-:Y:S01]  /*3040*/  ISETP.GT.AND P0, PT, R3, 0x11, PT ;  /* 0x000000110300780c */ /* 0x000fe20003f04270 */
[----:B------:R-:W-:Y:S01]  /*3050*/  FMUL R40, R40, R0 ;  /* 0x0000000028287220 */ /* 0x000fe20000400000 */
[----:B------:R-:W-:Y:S01]  /*3060*/  F2FP.BF16.F32.PACK_AB R30, RZ, R30 ;  /* 0x0000001eff1e723e */ /* 0x000fe200000010ff */
[----:B------:R-:W-:Y:S01]  /*3070*/  @P4 STG.E.U16 desc[UR12][R6.64+0x12], R29 ;  /* 0x0000121d06004986 */ /* 0x000fe2000c10150c */
[C---:B------:R-:W-:Y:S01]  /*3080*/  ISETP.GT.AND P4, PT, R4.reuse, RZ, P3 ;  /* 0x000000ff0400720c */ /* 0x040fe20001f84270 */
[-C--:B------:R-:W-:Y:S01]  /*3090*/  FMUL R41, R41, R0.reuse ;  /* 0x0000000029297220 */ /* 0x080fe20000400000 */
[----:B------:R-:W-:Y:S01]  /*30a0*/  ISETP.GT.AND P5, PT, R4, RZ, P0 ;  /* 0x000000ff0400720c */ /* 0x000fe200007a4270 */
[----:B------:R-:W-:Y:S01]  /*30b0*/  @P1 STG.E.U16 desc[UR12][R8.64+0x10], R30 ;  /* 0x0000101e08001986 */ /* 0x000fe2000c10150c */
[----:B------:R-:W-:Y:S01]  /*30c0*/  F2FP.BF16.F32.PACK_AB R31, RZ, R31 ;  /* 0x0000001fff1f723e */ /* 0x000fe200000010ff */
[----:B------:R-:W-:Y:S01]  /*30d0*/  FMUL R42, R42, R0 ;  /* 0x000000002a2a7220 */ /* 0x000fe20000400000 */
[----:B------:R-:W-:Y:S01]  /*30e0*/  F2FP.BF16.F32.PACK_AB R32, RZ, R32 ;  /* 0x00000020ff20723e */ /* 0x000fe200000010ff */
[-C--:B------:R-:W-:Y:S01]  /*30f0*/  FMUL R43, R43, R0.reuse ;  /* 0x000000002b2b7220 */ /* 0x080fe20000400000 */
[----:B------:R-:W-:Y:S01]  /*3100*/  F2FP.BF16.F32.PACK_AB R33, RZ, R33 ;  /* 0x00000021ff21723e */ /* 0x000fe200000010ff */
[----:B------:R-:W-:Y:S01]  /*3110*/  @P2 STG.E.U16 desc[UR12][R8.64+0x12], R31 ;  /* 0x0000121f08002986 */ /* 0x000fe2000c10150c */
[----:B------:R-:W-:Y:S01]  /*3120*/  ISETP.GT.AND P3, PT, R4, 0x8, P3 ;  /* 0x000000080400780c */ /* 0x000fe20001f64270 */
[-C--:B------:R-:W-:Y:S01]  /*3130*/  FMUL R44, R44, R0.reuse ;  /* 0x000000002c2c7220 */ /* 0x080fe20000400000 */
[----:B------:R-:W-:Y:S01]  /*3140*/  ISETP.GT.AND P1, PT, R3, 0x18, PT ;  /* 0x000000180300780c */ /* 0x000fe20003f24270 */
[----:B------:R-:W-:Y:S01]  /*3150*/  @P4 STG.E.U16 desc[UR12][R6.64+0x20], R32 ;  /* 0x0000202006004986 */ /* 0x000fe2000c10150c */
[C---:B------:R-:W-:Y:S01]  /*3160*/  ISETP.GT.AND P0, PT, R4.reuse, 0x8, P0 ;  /* 0x000000080400780c */ /* 0x040fe20000704270 */
[-C--:B------:R-:W-:Y:S01]  /*3170*/  FMUL R45, R45, R0.reuse ;  /* 0x000000002d2d7220 */ /* 0x080fe20000400000 */
[----:B------:R-:W-:Y:S01]  /*3180*/  ISETP.GT.AND P2, PT, R3, 0x19, PT ;  /* 0x000000190300780c */ /* 0x000fe20003f44270 */
[----:B------:R-:W-:Y:S01]  /*3190*/  @P5 STG.E.U16 desc[UR12][R6.64+0x22], R33 ;  /* 0x0000222106005986 */ /* 0x000fe2000c10150c */
        /* <DEDUP_REMOVED lines=12> */
[----:B------:R-:W-:Y:S01]  /*3260*/  ISETP.GT.AND P3, PT, R3, 0x20, PT ;  /* 0x000000200300780c */ /* 0x000fe20003f64270 */
[----:B------:R-:W-:Y:S01]  /*3270*/  @P0 STG.E.U16 desc[UR12][R8.64+0x22], R35 ;  /* 0x0000222308000986 */ /* 0x000fe2000c10150c */
[C---:B------:R-:W-:Y:S01]  /*3280*/  ISETP.GT.AND P1, PT, R4.reuse, 0x8, P1 ;  /* 0x000000080400780c */ /* 0x040fe20000f24270 */
[-C--:B------:R-:W-:Y:S01]  /*3290*/  FMUL R51, R51, R0.reuse ;  /* 0x0000000033337220 */ /* 0x080fe20000400000 */
[----:B------:R-:W-:Y:S01]  /*32a0*/  ISETP.GT.AND P0, PT, R3, 0x21, PT ;  /* 0x000000210300780c */ /* 0x000fe20003f04270 */
[----:B------:R-:W-:Y:S01]  /*32b0*/  @P4 STG.E.U16 desc[UR12][R6.64+0x30], R36 ;  /* 0x0000302406004986 */ /* 0x000fe2000c10150c */
[----:B------:R-:W-:Y:S01]  /*32c0*/  ISETP.GT.AND P2, PT, R4, 0x8, P2 ;  /* 0x000000080400780c */ /* 0x000fe20001744270 */
[-C--:B------:R-:W-:Y:S01]  /*32d0*/  FMUL R52, R52, R0.reuse ;  /* 0x0000000034347220 */ /* 0x080fe20000400000 */
[C---:B------:R-:W-:Y:S01]  /*32e0*/  ISETP.GT.AND P4, PT, R4.reuse, RZ, P3 ;  /* 0x000000ff0400720c */ /* 0x040fe20001f84270 */
[----:B------:R-:W-:Y:S01]  /*32f0*/  @P5 STG.E.U16 desc[UR12][R6.64+0x32], R37 ;  /* 0x0000322506005986 */ /* 0x000fe2000c10150c */
        /* <DEDUP_REMOVED lines=8> */
[----:B------:R-:W-:-:S02]  /*3380*/  F2FP.BF16.F32.PACK_AB R41, RZ, R41 ;  /* 0x00000029ff29723e */ /* 0x000fc400000010ff */
[C---:B------:R-:W-:Y:S01]  /*3390*/  ISETP.GT.AND P3, PT, R4.reuse, 0x8, P3 ;  /* 0x000000080400780c */ /* 0x040fe20001f64270 */
[----:B------:R-:W-:Y:S01]  /*33a0*/  @P2 STG.E.U16 desc[UR12][R8.64+0x32], R39 ;  /* 0x0000322708002986 */ /* 0x000fe2000c10150c */
[----:B------:R-:W-:Y:S02]  /*33b0*/  ISETP.GT.AND P0, PT, R4, 0x8, P0 ;  /* 0x000000080400780c */ /* 0x000fe40000704270 */
[----:B------:R-:W-:Y:S01]  /*33c0*/  F2FP.BF16.F32.PACK_AB R42, RZ, R42 ;  /* 0x0000002aff2a723e */ /* 0x000fe200000010ff */
[----:B------:R-:W-:Y:S01]  /*33d0*/  @P4 STG.E.U16 desc[UR12][R6.64+0x40], R40 ;  /* 0x0000402806004986 */ /* 0x000fe2000c10150c */
[C---:B------:R-:W-:Y:S02]  /*33e0*/  ISETP.GT.AND P4, PT, R3.reuse, 0x28, PT ;  /* 0x000000280300780c */ /* 0x040fe40003f84270 */
[----:B------:R-:W-:Y:S01]  /*33f0*/  F2FP.BF16.F32.PACK_AB R43, RZ, R43 ;  /* 0x0000002bff2b723e */ /* 0x000fe200000010ff */
[----:B------:R-:W-:Y:S01]  /*3400*/  @P5 STG.E.U16 desc[UR12][R6.64+0x42], R41 ;  /* 0x0000422906005986 */ /* 0x000fe2000c10150c */
[----:B------:R-:W-:-:S02]  /*3410*/  ISETP.GT.AND P5, PT, R3, 0x29, PT ;  /* 0x000000290300780c */ /* 0x000fc40003fa4270 */
[C---:B------:R-:W-:Y:S01]  /*3420*/  ISETP.GT.AND P1, PT, R4.reuse, RZ, P4 ;  /* 0x000000ff0400720c */ /* 0x040fe20002724270 */
[----:B------:R-:W-:Y:S01]  /*3430*/  @P3 STG.E.U16 desc[UR12][R8.64+0x40], R42 ;  /* 0x0000402a08003986 */ /* 0x000fe2000c10150c */
[----:B------:R-:W-:Y:S02]  /*3440*/  ISETP.GT.AND P6, PT, R4, RZ, P5 ;  /* 0x000000ff0400720c */ /* 0x000fe40002fc4270 */
[----:B------:R-:W-:Y:S01]  /*3450*/  F2FP.BF16.F32.PACK_AB R44, RZ, R44 ;  /* 0x0000002cff2c723e */ /* 0x000fe200000010ff */
[----:B------:R-:W-:Y:S01]  /*3460*/  @P0 STG.E.U16 desc[UR12][R8.64+0x42], R43 ;  /* 0x0000422b08000986 */ /* 0x000fe2000c10150c */
[C---:B------:R-:W-:Y:S02]  /*3470*/  ISETP.GT.AND P3, PT, R3.reuse, 0x30, PT ;  /* 0x000000300300780c */ /* 0x040fe40003f64270 */
[C---:B------:R-:W-:Y:S02]  /*3480*/  ISETP.GT.AND P2, PT, R3.reuse, 0x31, PT ;  /* 0x000000310300780c */ /* 0x040fe40003f44270 */
[----:B------:R-:W-:-:S02]  /*3490*/  ISETP.GT.AND P0, PT, R3, 0x39, PT ;  /* 0x000000390300780c */ /* 0x000fc40003f04270 */
[C---:B------:R-:W-:Y:S01]  /*34a0*/  ISETP.GT.AND P4, PT, R4.reuse, 0x8, P4 ;  /* 0x000000080400780c */ /* 0x040fe20002784270 */
[----:B------:R-:W-:Y:S01]  /*34b0*/  @P1 STG.E.U16 desc[UR12][R6.64+0x50], R44 ;  /* 0x0000502c06001986 */ /* 0x000fe2000c10150c */
[----:B------:R-:W-:Y:S01]  /*34c0*/  ISETP.GT.AND P1, PT, R3, 0x38, PT ;  /* 0x000000380300780c */ /* 0x000fe20003f24270 */
[----:B------:R-:W-:Y:S01]  /*34d0*/  @P6 IMAD.MOV.U32 R2, RZ, RZ, R6 ;  /* 0x000000ffff026224 */ /* 0x000fe200078e0006 */
[----:B------:R-:W-:Y:S01]  /*34e0*/  F2FP.BF16.F32.PACK_AB R45, RZ, R45 ;  /* 0x0000002dff2d723e */ /* 0x000fe200000010ff */
[----:B------:R-:W-:Y:S01]  /*34f0*/  @P6 IMAD.MOV.U32 R3, RZ, RZ, R7 ;  /* 0x000000ffff036224 */ /* 0x000fe200078e0007 */
[----:B------:R-:W-:Y:S02]  /*3500*/  F2FP.BF16.F32.PACK_AB R46, RZ, R46 ;  /* 0x0000002eff2e723e */ /* 0x000fe400000010ff */
[----:B------:R-:W-:Y:S02]  /*3510*/  F2FP.BF16.F32.PACK_AB R47, RZ, R47 ;  /* 0x0000002fff2f723e */ /* 0x000fe400000010ff */
[----:B------:R0:W-:Y:S01]  /*3520*/  @P6 STG.E.U16 desc[UR12][R2.64+0x52], R45 ;  /* 0x0000522d02006986 */ /* 0x0001e2000c10150c */
[----:B------:R-:W-:-:S02]  /*3530*/  ISETP.GT.AND P6, PT, R4, 0x8, P5 ;  /* 0x000000080400780c */ /* 0x000fc40002fc4270 */
[C---:B------:R-:W-:Y:S02]  /*3540*/  ISETP.GT.AND P5, PT, R4.reuse, RZ, P3 ;  /* 0x000000ff0400720c */ /* 0x040fe40001fa4270 */
[----:B------:R-:W-:Y:S02]  /*3550*/  ISETP.GT.AND P3, PT, R4, 0x8, P3 ;  /* 0x000000080400780c */ /* 0x000fe40001f64270 */
[----:B------:R-:W-:Y:S02]  /*3560*/  F2FP.BF16.F32.PACK_AB R48, RZ, R48 ;  /* 0x00000030ff30723e */ /* 0x000fe400000010ff */
[----:B------:R-:W-:Y:S02]  /*3570*/  F2FP.BF16.F32.PACK_AB R49, RZ, R49 ;  /* 0x00000031ff31723e */ /* 0x000fe400000010ff */
[----:B------:R-:W-:Y:S01]  /*3580*/  F2FP.BF16.F32.PACK_AB R50, RZ, R50 ;  /* 0x00000032ff32723e */ /* 0x000fe200000010ff */
[----:B0-----:R-:W-:Y:S01]  /*3590*/  @P4 IMAD.MOV.U32 R2, RZ, RZ, R8 ;  /* 0x000000ffff024224 */ /* 0x001fe200078e0008 */
[----:B------:R-:W-:Y:S01]  /*35a0*/  F2FP.BF16.F32.PACK_AB R51, RZ, R51 ;  /* 0x00000033ff33723e */ /* 0x000fe200000010ff */
[----:B------:R-:W-:Y:S01]  /*35b0*/  @P4 IMAD.MOV.U32 R3, RZ, RZ, R9 ;  /* 0x000000ffff034224 */ /* 0x000fe200078e0009 */
[----:B------:R-:W-:-:S02]  /*35c0*/  F2FP.BF16.F32.PACK_AB R52, RZ, R52 ;  /* 0x00000034ff34723e */ /* 0x000fc400000010ff */
[----:B------:R-:W-:Y:S02]  /*35d0*/  F2FP.BF16.F32.PACK_AB R53, RZ, R53 ;  /* 0x00000035ff35723e */ /* 0x000fe400000010ff */
[----:B------:R0:W-:Y:S01]  /*35e0*/  @P4 STG.E.U16 desc[UR12][R2.64+0x50], R46 ;  /* 0x0000502e02004986 */ /* 0x0001e2000c10150c */
[C---:B------:R-:W-:Y:S02]  /*35f0*/  ISETP.GT.AND P4, PT, R4.reuse, RZ, P2 ;  /* 0x000000ff0400720c */ /* 0x040fe40001784270 */
[----:B------:R-:W-:Y:S02]  /*3600*/  ISETP.GT.AND P2, PT, R4, 0x8, P2 ;  /* 0x000000080400780c */ /* 0x000fe40001744270 */
[----:B------:R-:W-:Y:S01]  /*3610*/  F2FP.BF16.F32.PACK_AB R54, RZ, R54 ;  /* 0x00000036ff36723e */ /* 0x000fe200000010ff */
[----:B0-----:R-:W-:Y:S02]  /*3620*/  @P6 IMAD.MOV.U32 R2, RZ, RZ, R8 ;  /* 0x000000ffff026224 */ /* 0x001fe400078e0008 */
[----:B------:R-:W-:-:S05]  /*3630*/  @P6 IMAD.MOV.U32 R3, RZ, RZ, R9 ;  /* 0x000000ffff036224 */ /* 0x000fca00078e0009 */
[----:B------:R0:W-:Y:S01]  /*3640*/  @P6 STG.E.U16 desc[UR12][R2.64+0x52], R47 ;  /* 0x0000522f02006986 */ /* 0x0001e2000c10150c */
[C---:B------:R-:W-:Y:S02]  /*3650*/  ISETP.GT.AND P6, PT, R4.reuse, RZ, P0 ;  /* 0x000000ff0400720c */ /* 0x040fe400007c4270 */
[----:B------:R-:W-:Y:S01]  /*3660*/  ISETP.GT.AND P0, PT, R4, 0x8, P0 ;  /* 0x000000080400780c */ /* 0x000fe20000704270 */
[----:B0-----:R-:W-:Y:S02]  /*3670*/  @P5 IMAD.MOV.U32 R2, RZ, RZ, R6 ;  /* 0x000000ffff025224 */ /* 0x001fe400078e0006 */
[----:B------:R-:W-:-:S05]  /*3680*/  @P5 IMAD.MOV.U32 R3, RZ, RZ, R7 ;  /* 0x000000ffff035224 */ /* 0x000fca00078e0007 */
[----:B------:R0:W-:Y:S01]  /*3690*/  @P5 STG.E.U16 desc[UR12][R2.64+0x60], R48 ;  /* 0x0000603002005986 */ /* 0x0001e2000c10150c */
[C---:B------:R-:W-:Y:S02]  /*36a0*/  ISETP.GT.AND P5, PT, R4.reuse, RZ, P1 ;  /* 0x000000ff0400720c */ /* 0x040fe40000fa4270 */
[----:B------:R-:W-:Y:S01]  /*36b0*/  ISETP.GT.AND P1, PT, R4, 0x8, P1 ;  /* 0x000000080400780c */ /* 0x000fe20000f24270 */
[----:B0-----:R-:W-:Y:S02]  /*36c0*/  @P4 IMAD.MOV.U32 R2, RZ, RZ, R6 ;  /* 0x000000ffff024224 */ /* 0x001fe400078e0006 */
[----:B------:R-:W-:-:S05]  /*36d0*/  @P4 IMAD.MOV.U32 R3, RZ, RZ, R7 ;  /* 0x000000ffff034224 */ /* 0x000fca00078e0007 */
[----:B------:R0:W-:Y:S02]  /*36e0*/  @P4 STG.E.U16 desc[UR12][R2.64+0x62], R49 ;  /* 0x0000623102004986 */ /* 0x0001e4000c10150c */
        /* <DEDUP_REMOVED lines=8> */
[----:B------:R0:W-:Y:S04]  /*3770*/  @P5 STG.E.U16 desc[UR12][R2.64+0x70], R52 ;  /* 0x0000703402005986 */ /* 0x0001e8000c10150c */
[----:B------:R1:W-:Y:S01]  /*3780*/  @P6 STG.E.U16 desc[UR12][R6.64+0x72], R53 ;  /* 0x0000723506006986 */ /* 0x0003e2000c10150c */
[----:B0-----:R-:W-:Y:S02]  /*3790*/  @P1 IMAD.MOV.U32 R2, RZ, RZ, R8 ;  /* 0x000000ffff021224 */ /* 0x001fe400078e0008 */
[----:B------:R-:W-:-:S05]  /*37a0*/  @P1 IMAD.MOV.U32 R3, RZ, RZ, R9 ;  /* 0x000000ffff031224 */ /* 0x000fca00078e0009 */
[----:B------:R1:W-:Y:S01]  /*37b0*/  @P1 STG.E.U16 desc[UR12][R2.64+0x70], R54 ;  /* 0x0000703602001986 */ /* 0x0003e2000c10150c */
[----:B------:R-:W-:Y:S05]  /*37c0*/  @!P0 EXIT ;  /* 0x000000000000894d */ /* 0x000fea0003800000 */
[----:B------:R-:W-:-:S05]  /*37d0*/  F2FP.BF16.F32.PACK_AB R0, RZ, R0 ;  /* 0x00000000ff00723e */ /* 0x000fca00000010ff */
[----:B------:R-:W-:Y:S01]  /*37e0*/  STG.E.U16 desc[UR12][R8.64+0x72], R0 ;  /* 0x0000720008007986 */ /* 0x000fe2000c10150c */
[----:B------:R-:W-:Y:S05]  /*37f0*/  EXIT ;  /* 0x000000000000794d */ /* 0x000fea0003800000 */
.L_x_10:
[----:B------:R-:W-:-:S13]  /*3800*/  ISETP.NE.AND P0, PT, R6, RZ, PT ;  /* 0x000000ff0600720c */ /* 0x000fda0003f05270 */
[----:B------:R-:W-:Y:S05]  /*3810*/  @P0 EXIT ;  /* 0x000000000000094d */ /* 0x000fea0003800000 */
[----:B------:R-:W-:-:S13]  /*3820*/  ELECT P0, URZ, PT ;  /* 0x00000000003f782f */ /* 0x000fda0003800000 */
[----:B------:R-:W-:Y:S05]  /*3830*/  @!P0 BRA `(.L_x_83) ;  /* 0x0000000800048947 */ /* 0x000fea0003800000 */
[----:B------:R-:W-:Y:S02]  /*3840*/  ISETP.GE.AND P0, PT, R4, 0x1, PT ;  /* 0x000000010400780c */ /* 0x000fe40003f06270 */
[----:B------:R-:W-:-:S04]  /*3850*/  SHF.R.S32.HI R5, RZ, 0x1f, R8 ;  /* 0x0000001fff057819 */ /* 0x000fc80000011408 */
[----:B------:R-:W-:-:S07]  /*3860*/  LEA.HI R5, R5, R8, RZ, 0x7 ;  /* 0x0000000805057211 */ /* 0x000fce00078f38ff */
[----:B------:R-:W-:Y:S05]  /*3870*/  @!P0 BRA `(.L_x_83) ;  /* 0x0000000400f48947 */ /* 0x000fea0003800000 */
[----:B-1---5:R-:W0:Y:S01]  /*3880*/  S2R R0, SR_CTAID.X ;  /* 0x0000000000007919 */ /* 0x022e220000002500 */
[----:B------:R-:W-:Y:S01]  /*3890*/  LOP3.LUT R5, R5, 0xffffff80, RZ, 0xc0, !PT ;  /* 0xffffff8005057812 */ /* 0x000fe200078ec0ff */
[----:B------:R-:W-:Y:S01]  /*38a0*/  ULDC UR4, c[0x0][0x384] ;  /* 0x0000e10000047ab9 */ /* 0x000fe20000000800 */
[C---:B------:R-:W-:Y:S01]  /*38b0*/  LOP3.LUT P0, RZ, R8.reuse, 0x1f, RZ, 0xc0, !PT ;  /* 0x0000001f08ff7812 */ /* 0x040fe2000780c0ff */
[----:B------:R-:W1:Y:S01]  /*38c0*/  S2R R10, SR_CTAID.Y ;  /* 0x00000000000a7919 */ /* 0x000e620000002600 */
[----:B------:R-:W-:Y:S01]  /*38d0*/  ULDC UR5, c[0x0][0x388] ;  /* 0x0000e20000057ab9 */ /* 0x000fe20000000800 */
[----:B------:R-:W-:Y:S01]  /*38e0*/  IMAD.IADD R5, R8, 0x1, -R5 ;  /* 0x0000000108057824 */ /* 0x000fe200078e0a05 */
[----:B------:R-:W-:Y:S01]  /*38f0*/  LOP3.LUT R18, R3, 0x2, RZ, 0xfc, !PT ;  /* 0x0000000203127812 */ /* 0x000fe200078efcff */
[----:B------:R-:W-:Y:S01]  /*3900*/  VIADD R22, R4, 0x1 ;  /* 0x0000000104167836 */ /* 0x000fe20000000000 */
[----:B------:R-:W-:Y:S01]  /*3910*/  CS2R R6, SRZ ;  /* 0x0000000000067805 */ /* 0x000fe2000001ff00 */
[----:B---3--:R-:W-:Y:S01]  /*3920*/  IMAD.MOV.U32 R2, RZ, RZ, RZ ;  /* 0x000000ffff027224 */ /* 0x008fe200078e00ff */
[----:B------:R-:W-:-:S02]  /*3930*/  ISETP.NE.AND P1, PT, R5, RZ, PT ;  /* 0x000000ff0500720c */ /* 0x000fc40003f25270 */
[----:B------:R-:W-:Y:S02]  /*3940*/  CS2R R8, SRZ ;  /* 0x0000000000087805 */ /* 0x000fe4000001ff00 */
[----:B------:R-:W-:Y:S01]  /*3950*/  ISETP.NE.OR P0, PT, R5, RZ, !P0 ;  /* 0x000000ff0500720c */ /* 0x000fe20004705670 */
[----:B------:R-:W-:Y:S02]  /*3960*/  IMAD.MOV.U32 R5, RZ, RZ, 0x1 ;  /* 0x00000001ff057424 */ /* 0x000fe400078e00ff */
[----:B0-----:R-:W-:-:S04]  /*3970*/  IMAD.SHL.U32 R19, R0, 0x40, RZ ;  /* 0x0000004000137824 */ /* 0x001fc800078e00ff */
[----:B------:R-:W-:-:S04]  /*3980*/  IMAD.HI.U32 R0, R19, UR4, RZ ;  /* 0x0000000413007c27 */ /* 0x000fc8000f8e00ff */
[----:B-1----:R-:W-:Y:S01]  /*3990*/  IMAD.SHL.U32 R16, R10, 0x40, RZ ;  /* 0x000000400a107824 */ /* 0x002fe200078e00ff */
[----:B------:R-:W-:-:S07]  /*39a0*/  SHF.R.U32.HI R0, RZ, UR5, R0 ;  /* 0x00000005ff007c19 */ /* 0x000fce0008011600 */
.L_x_87:
[----:B------:R-:W0:Y:S01]  /*39b0*/  S2R R11, SR_CgaCtaId ;  /* 0x00000000000b7919 */ /* 0x000e220000008800 */
[----:B------:R-:W-:-:S04]  /*39c0*/  MOV R10, 0x400 ;  /* 0x00000400000a7802 */ /* 0x000fc80000000f00 */
[----:B0-----:R-:W-:Y:S02]  /*39d0*/  LEA R21, R11, R10, 0x18 ;  /* 0x0000000a0b157211 */ /* 0x001fe400078ec0ff */
[----:B------:R-:W-:-:S03]  /*39e0*/  SHF.L.U32 R10, R5, 0x1f, RZ ;  /* 0x0000001f050a7819 */ /* 0x000fc600000006ff */
[----:B------:R-:W-:-:S07]  /*39f0*/  IMAD R17, R2, 0x8, R21 ;  /* 0x0000000802117824 */ /* 0x000fce00078e0215 */
.L_x_84:
[----:B0-----:R0:W1:Y:S02]  /*3a00*/  SYNCS.PHASECHK.TRANS64.TRYWAIT P2, [R17+URZ+0x380e0], R10 ;  /* 0x0380e00a110075a7 */ /* 0x001064000804017f */
[----:B-1----:R-:W-:Y:S05]  /*3a10*/  @!P2 NANOSLEEP.SYNCS 0x989680 ;  /* 0x009896800000a95d */ /* 0x002fea0003900000 */
[----:B------:R-:W1:Y:S02]  /*3a20*/  @!P2 SYNCS.PHASECHK.TRANS64 P2, [R17+URZ+0x380e0], R10 ;  /* 0x0380e00a1100a5a7 */ /* 0x000e64000804007f */
[----:B-1----:R-:W-:Y:S05]  /*3a30*/  @!P2 BRA `(.L_x_84) ;  /* 0xfffffffc00f0a947 */ /* 0x002fea000383ffff */
[----:B0-----:R-:W0:Y:S02]  /*3a40*/  @!P1 LDC R10, c[0x0][0x580] ;  /* 0x00016000ff0a9b82 */ /* 0x001e240000000800 */
[----:B0-----:R0:W-:Y:S02]  /*3a50*/  @!P1 SYNCS.ARRIVE.TRANS64 RZ, [R17+URZ+0x38000], R10 ;  /* 0x0380000a11ff99a7 */ /* 0x0011e4000800003f */
[----:B0-----:R-:W-:-:S04]  /*3a60*/  PRMT R10, R18, 0x9910, RZ ;  /* 0x00009910120a7816 */ /* 0x001fc800000000ff */
[----:B------:R-:W-:-:S13]  /*3a70*/  ISETP.NE.AND P2, PT, R10, 0x2, PT ;  /* 0x000000020a00780c */ /* 0x000fda0003f45270 */
[----:B------:R-:W-:Y:S05]  /*3a80*/  @P2 BRA `(.L_x_85) ;  /* 0x0000000000042947 */ /* 0x000fea0003800000 */
[----:B------:R-:W-:Y:S01]  /*3a90*/  BPT.TRAP 0x1 ;  /* 0x000000040000795c */ /* 0x000fe20000300000 */
.L_x_85:
[----:B------:R-:W-:Y:S05]  /*3aa0*/  @P0 BRA `(.L_x_86) ;  /* 0x0000000000040947 */ /* 0x000fea0003800000 */
[----:B------:R-:W-:Y:S01]  /*3ab0*/  BPT.TRAP 0x1 ;  /* 0x000000040000795c */ /* 0x000fe20000300000 */
.L_x_86:
[----:B------:R-:W0:Y:S01]  /*3ac0*/  LDC R12, c[0x0][0x380] ;  /* 0x0000e000ff0c7b82 */ /* 0x000e220000000800 */
[----:B------:R-:W-:Y:S01]  /*3ad0*/  R2UR UR4, R0 ;  /* 0x00000000000472ca */ /* 0x000fe200000e0000 */
[----:B------:R-:W-:Y:S01]  /*3ae0*/  ULDC UR14, c[0x0][0x38c] ;  /* 0x0000e300000e7ab9 */ /* 0x000fe20000000800 */
[----:B------:R-:W-:Y:S01]  /*3af0*/  R2UR UR13, R19 ;  /* 0x00000000130d72ca */ /* 0x000fe200000e0000 */
[----:B------:R-:W-:Y:S01]  /*3b00*/  UISETP.NE.AND UP0, UPT, UR14, 0x1, UPT ;  /* 0x000000010e00788c */ /* 0x000fe2000bf05270 */
[----:B------:R-:W-:Y:S01]  /*3b10*/  R2UR UR10, R21 ;  /* 0x00000000150a72ca */ /* 0x000fe200000e0000 */
[----:B------:R-:W-:Y:S01]  /*3b20*/  ULDC UR23, c[0x0][0x398] ;  /* 0x0000e60000177ab9 */ /* 0x000fe20000000800 */
[----:B------:R-:W-:Y:S01]  /*3b30*/  R2UR UR16, R2 ;  /* 0x00000000021072ca */ /* 0x000fe200000e0000 */
[----:B------:R-:W1:Y:S01]  /*3b40*/  LDC.64 R10, c[0x0][0x3f8] ;  /* 0x0000fe00ff0a7b82 */ /* 0x000e620000000a00 */
[----:B------:R-:W-:Y:S01]  /*3b50*/  R2UR UR18, R8 ;  /* 0x00000000081272ca */ /* 0x000fe200000e0000 */
[----:B------:R-:W-:Y:S01]  /*3b60*/  ULDC UR12, c[0x0][0x3ec] ;  /* 0x0000fb00000c7ab9 */ /* 0x000fe20000000800 */
[----:B------:R-:W-:Y:S01]  /*3b70*/  R2UR UR17, R17 ;  /* 0x00000000111172ca */ /* 0x000fe200000e0000 */
[----:B------:R-:W-:Y:S01]  /*3b80*/  VIADD R22, R22, 0xffffffff ;  /* 0xffffffff16167836 */ /* 0x000fe20000000000 */
[----:B------:R-:W-:Y:S01]  /*3b90*/  ULDC.64 UR26, c[0x0][0x198] ;  /* 0x00006600001a7ab9 */ /* 0x000fe20000000a00 */
[----:B------:R-:W-:Y:S01]  /*3ba0*/  ULDC.64 UR20, c[0x0][0x3f0] ;  /* 0x0000fc0000147ab9 */ /* 0x000fe20000000a00 */
[----:B------:R-:W-:Y:S01]  /*3bb0*/  @UP0 ULDC.64 UR8, c[0x0][0x390] ;  /* 0x0000e40000080ab9 */ /* 0x000fe20000000a00 */
[----:B------:R-:W1:Y:S01]  /*3bc0*/  LDC.64 R14, c[0x0][0x3d0] ;  /* 0x0000f400ff0e7b82 */ /* 0x000e620000000a00 */
[----:B------:R-:W-:Y:S01]  /*3bd0*/  ISETP.GT.AND P6, PT, R22, 0x1, PT ;  /* 0x000000011600780c */ /* 0x000fe20003fc4270 */
[----:B------:R-:W-:Y:S01]  /*3be0*/  VIADD R2, R2, 0x1 ;  /* 0x0000000102027836 */ /* 0x000fe20000000000 */
[----:B------:R-:W-:Y:S01]  /*3bf0*/  UMOV UR24, 0x0 ;  /* 0x0000000000187882 */ /* 0x000fe20000000000 */
[----:B------:R-:W-:-:S02]  /*3c00*/  ULEA UR16, UR16, UR10, 0xc ;  /* 0x0000000a10107291 */ /* 0x000fc4000f8e603f */
[----:B------:R-:W-:Y:S01]  /*3c10*/  USHF.L.U32 UR18, UR18, 0x5, URZ ;  /* 0x0000000512127899 */ /* 0x000fe2000800063f */
[----:B------:R-:W-:Y:S01]  /*3c20*/  ISETP.NE.AND P5, PT, R2, 0x1c, PT ;  /* 0x0000001c0200780c */ /* 0x000fe20003fa5270 */
[----:B------:R-:W2:Y:S01]  /*3c30*/  LDC.64 R20, c[0x0][0x3e0] ;  /* 0x0000f800ff147b82 */ /* 0x000ea20000000a00 */
[----:B0-----:R-:W-:Y:S01]  /*3c40*/  ISETP.NE.AND P2, PT, R12, 0x1, PT ;  /* 0x000000010c00780c */ /* 0x001fe20003f45270 */
[----:B------:R-:W-:Y:S01]  /*3c50*/  UIADD3 UR17, UR17, 0x38000, URZ ;  /* 0x0003800011117890 */ /* 0x000fe2000fffe03f */
[----:B------:R-:W-:Y:S01]  /*3c60*/  SEL R2, R2, RZ, P5 ;  /* 0x000000ff02027207 */ /* 0x000fe20002800000 */
[----:B------:R-:W-:-:S10]  /*3c70*/  UMOV UR25, 0x10000000 ;  /* 0x1000000000197882 */ /* 0x000fd40000000000 */
[----:B------:R-:W-:Y:S01]  /*3c80*/  @P2 IMAD.U32 R13, RZ, RZ, UR4 ;  /* 0x00000004ff0d2e24 */ /* 0x000fe2000f8e00ff */
[----:B------:R-:W-:Y:S01]  /*3c90*/  ULDC.64 UR4, c[0x0][0x3c8] ;  /* 0x0000f20000047ab9 */ /* 0x000fe20000000a00 */
[----:B-1----:R-:W-:Y:S02]  /*3ca0*/  IMAD R11, R7, R14, R11 ;  /* 0x0000000e070b7224 */ /* 0x002fe400078e020b */
[----:B------:R-:W-:Y:S01]  /*3cb0*/  IMAD R10, R9, UR5, R10 ;  /* 0x00000005090a7c24 */ /* 0x000fe2000f8e020a */
[----:B------:R-:W-:Y:S02]  /*3cc0*/  @P2 R2UR UR13, R13 ;  /* 0x000000000d0d22ca */ /* 0x000fe400000e0000 */
[----:B------:R-:W0:Y:S01]  /*3cd0*/  LDC R13, c[0x0][0x400] ;  /* 0x00010000ff0d7b82 */ /* 0x000e220000000800 */
[----:B------:R-:W-:Y:S02]  /*3ce0*/  IMAD.U32 R11, R11, 0x20, R10 ;  /* 0x000000200b0b7824 */ /* 0x000fe400078e000a */
[----:B------:R-:W-:-:S05]  /*3cf0*/  VIADD R10, R8, 0x1 ;  /* 0x00000001080a7836 */ /* 0x000fca0000000000 */
[----:B------:R-:W-:-:S03]  /*3d00*/  ISETP.NE.AND P2, PT, R10, UR15, PT ;  /* 0x0000000f0a007c0c */ /* 0x000fc6000bf45270 */
[----:B------:R-:W-:Y:S02]  /*3d10*/  UIMAD.WIDE.U32 UR6, UR13, UR8, URZ ;  /* 0x000000080d0672a5 */ /* 0x000fe4000f8e003f */
[----:B------:R-:W-:Y:S01]  /*3d20*/  UMOV UR5, UR13 ;  /* 0x0000000d00057c82 */ /* 0x000fe20008000000 */
[----:B------:R-:W-:Y:S02]  /*3d30*/  UIADD3 UR6, UP1, UR26, 0xf0, URZ ;  /* 0x000000f01a067890 */ /* 0x000fe4000ff3e03f */
[----:B------:R-:W-:Y:S02]  /*3d40*/  @UP0 USHF.R.U32.HI UR5, URZ, UR9, UR7 ;  /* 0x000000093f050299 */ /* 0x000fe40008011607 */
[----:B------:R-:W-:Y:S02]  /*3d50*/  UIADD3 UR7, -UR13, URZ, URZ ;  /* 0x0000003f0d077290 */ /* 0x000fe4000fffe13f */
[----:B------:R-:W-:Y:S01]  /*3d60*/  UISETP.NE.AND UP0, UPT, UR23, 0x1, UPT ;  /* 0x000000011700788c */ /* 0x000fe2000bf05270 */
[----:B------:R-:W-:-:S02]  /*3d70*/  ULDC.64 UR8, c[0x0][0x3c0] ;  /* 0x0000f00000087ab9 */ /* 0x000fc40000000a00 */
[----:B------:R-:W-:Y:S01]  /*3d80*/  UMOV UR22, UR5 ;  /* 0x0000000500167c82 */ /* 0x000fe20008000000 */
[----:B0-----:R-:W-:Y:S01]  /*3d90*/  IMAD R8, R6, R15, R13 ;  /* 0x0000000f06087224 */ /* 0x001fe200078e020d */
[----:B------:R-:W-:Y:S01]  /*3da0*/  UIADD3 UR26, UP2, UR26, 0x270, URZ ;  /* 0x000002701a1a7890 */ /* 0x000fe2000ff5e03f */
[----:B------:R-:W-:Y:S02]  /*3db0*/  VIADD R13, R9, 0x1 ;  /* 0x00000001090d7836 */ /* 0x000fe40000000000 */
[----:B------:R-:W-:Y:S01]  /*3dc0*/  IMAD R12, R12, UR7, R19 ;  /* 0x000000070c0c7c24 */ /* 0x000fe2000f8e0213 */
[----:B------:R-:W-:Y:S01]  /*3dd0*/  UIADD3 UR7, -UR5, URZ, URZ ;  /* 0x0000003f05077290 */ /* 0x000fe2000fffe13f */
[----:B------:R-:W-:Y:S01]  /*3de0*/  @P2 IMAD.MOV R13, RZ, RZ, R9 ;  /* 0x000000ffff0d2224 */ /* 0x000fe200078e0209 */
[----:B------:R-:W-:Y:S01]  /*3df0*/  @UP0 ULDC UR10, c[0x0][0x39c] ;  /* 0x0000e700000a0ab9 */ /* 0x000fe20000000800 */
[----:B------:R-:W-:Y:S01]  /*3e00*/  IMAD.U32 R8, R8, 0x400, R11 ;  /* 0x0000040008087824 */ /* 0x000fe200078e000b */
[----:B------:R-:W-:Y:S01]  /*3e10*/  R2UR UR19, R12 ;  /* 0x000000000c1372ca */ /* 0x000fe200000e0000 */
[----:B------:R-:W-:Y:S01]  /*3e20*/  UIMAD.WIDE.U32 UR10, UR5, UR10, URZ ;  /* 0x0000000a050a72a5 */ /* 0x000fe2000f8e003f */
[----:B--2---:R-:W-:Y:S01]  /*3e30*/  ISETP.NE.AND P3, PT, R13, R20, PT ;  /* 0x000000140d00720c */ /* 0x004fe20003f65270 */
[----:B------:R-:W-:Y:S01]  /*3e40*/  @UP0 ULDC UR29, c[0x0][0x3a0] ;  /* 0x0000e800001d0ab9 */ /* 0x000fe20000000800 */
[----:B------:R-:W-:Y:S01]  /*3e50*/  R2UR UR28, R8 ;  /* 0x00000000081c72ca */ /* 0x000fe200000e0000 */
[----:B------:R-:W-:Y:S01]  /*3e60*/  @UP0 USHF.R.U32.HI UR22, URZ, UR29, UR11 ;  /* 0x0000001d3f160299 */ /* 0x000fe2000801160b */
[C---:B------:R-:W-:Y:S01]  /*3e70*/  VIADD R12, R7.reuse, 0x1 ;  /* 0x00000001070c7836 */ /* 0x040fe20000000000 */
[----:B------:R-:W-:Y:S01]  /*3e80*/  UIMAD UR7, UR14, UR7, UR13 ;  /* 0x000000070e0772a4 */ /* 0x000fe2000f8e020d */
[----:B------:R-:W-:Y:S01]  /*3e90*/  R2UR UR13, R7 ;  /* 0x00000000070d72ca */ /* 0x000fe200000e0000 */
[----:B------:R-:W-:Y:S01]  /*3ea0*/  UMOV UR10, UR18 ;  /* 0x00000012000a7c82 */ /* 0x000fe20008000000 */
[----:B------:R-:W-:Y:S01]  /*3eb0*/  R2UR UR11, R16 ;  /* 0x00000000100b72ca */ /* 0x000fe200000e0000 */
[----:B------:R-:W-:Y:S01]  /*3ec0*/  UIMAD UR20, UR7, UR9, UR20 ;  /* 0x00000009071472a4 */ /* 0x000fe2000f8e0214 */
[C---:B------:R-:W-:Y:S01]  /*3ed0*/  R2UR UR14, R6.reuse ;  /* 0x00000000060e72ca */ /* 0x040fe200000e0000 */
[----:B------:R-:W-:Y:S01]  /*3ee0*/  UIMAD UR19, UR19, UR8, UR12 ;  /* 0x00000008131372a4 */ /* 0x000fe2000f8e020c */
[----:B------:R-:W-:Y:S01]  /*3ef0*/  R2UR UR12, R9 ;  /* 0x00000000090c72ca */ /* 0x000fe200000e0000 */
[----:B------:R-:W-:Y:S01]  /*3f00*/  UIADD3 UR8, -UR22, URZ, URZ ;  /* 0x0000003f16087290 */ /* 0x000fe2000fffe13f */
[----:B------:R-:W-:Y:S01]  /*3f10*/  @P3 IMAD.MOV R12, RZ, RZ, R7 ;  /* 0x000000ffff0c3224 */ /* 0x000fe200078e0207 */
[----:B------:R-:W-:Y:S01]  /*3f20*/  UIADD3.X UR7, URZ, UR27, URZ, UP1, !UPT ;  /* 0x0000001b3f077290 */ /* 0x000fe20008ffe43f */
[----:B------:R-:W-:Y:S01]  /*3f30*/  SEL R8, RZ, 0x1, P5 ;  /* 0x00000001ff087807 */ /* 0x000fe20002800000 */
[----:B------:R-:W-:Y:S01]  /*3f40*/  UIMAD UR5, UR23, UR8, UR5 ;  /* 0x00000008170572a4 */ /* 0x000fe2000f8e0205 */
[----:B------:R-:W-:Y:S01]  /*3f50*/  VIADD R11, R6, 0x1 ;  /* 0x00000001060b7836 */ /* 0x000fe20000000000 */
[----:B------:R-:W-:Y:S01]  /*3f60*/  ISETP.NE.AND P4, PT, R12, R21, PT ;  /* 0x000000150c00720c */ /* 0x000fe20003f85270 */
[----:B------:R-:W-:Y:S01]  /*3f70*/  UIADD3 UR8, UR16, 0x1c000, URZ ;  /* 0x0001c00010087890 */ /* 0x000fe2000fffe03f */
[----:B------:R-:W-:Y:S01]  /*3f80*/  LOP3.LUT R5, R5, R8, RZ, 0x3c, !PT ;  /* 0x0000000805057212 */ /* 0x000fe200078e3cff */
[----:B------:R-:W-:Y:S01]  /*3f90*/  UIMAD UR21, UR5, UR4, UR21 ;  /* 0x00000004051572a4 */ /* 0x000fe2000f8e0215 */
[----:B------:R-:W-:Y:S01]  /*3fa0*/  SEL R8, R10, RZ, P2 ;  /* 0x000000ff0a087207 */ /* 0x000fe20001000000 */
[----:B------:R-:W-:Y:S01]  /*3fb0*/  UPRMT UR4, UR28, 0x5410, URZ ;  /* 0x000054101c047896 */ /* 0x000fe2000800003f */
[----:B------:R-:W-:Y:S01]  /*3fc0*/  SEL R9, R13, RZ, P3 ;  /* 0x000000ff0d097207 */ /* 0x000fe20001800000 */
[----:B------:R-:W-:Y:S01]  /*3fd0*/  UIADD3.X UR27, URZ, UR27, URZ, UP2, !UPT ;  /* 0x0000001b3f1b7290 */ /* 0x000fe200097fe43f */
[----:B------:R-:W-:Y:S01]  /*3fe0*/  SEL R7, R12, RZ, P4 ;  /* 0x000000ff0c077207 */ /* 0x000fe20002000000 */
[----:B------:R-:W-:-:S04]  /*3ff0*/  UMOV UR9, UR17 ;  /* 0x0000001100097c82 */ /* 0x000fc80008000000 */
[----:B------:R-:W-:Y:S01]  /*4000*/  @P4 IMAD.MOV R11, RZ, RZ, R6 ;  /* 0x000000ffff0b4224 */ /* 0x000fe200078e0206 */
[----:B------:R0:W-:Y:S03]  /*4010*/  UTMALDG.5D.IM2COL [UR16], [UR6], UR4 ;  /* 0x00000010060073b4 */ /* 0x0001e60008060004 */
[----:B------:R-:W-:Y:S01]  /*4020*/  IMAD.MOV.U32 R6, RZ, RZ, R11 ;  /* 0x000000ffff067224 */ /* 0x000fe200078e000b */
[----:B------:R0:W-:Y:S02]  /*4030*/  UTMALDG.5D [UR8], [UR26], desc[UR24] ;  /* 0x000018081a0075b4 */ /* 0x0001e40008021000 */
[----:B0-----:R-:W-:Y:S05]  /*4040*/  @P6 BRA `(.L_x_87) ;  /* 0xfffffff800586947 */ /* 0x001fea000383ffff */
.L_x_83:
[----:B------:R-:W-:Y:S01]  /*4050*/  ISETP.GE.U32.AND P2, PT, R4, 0x1c, PT ;  /* 0x0000001c0400780c */ /* 0x000fe20003f46070 */
[----:B------:R-:W-:Y:S05]  /*4060*/  WARPSYNC.ALL ;  /* 0x0000000000007948 */ /* 0x000fea0003800000 */
[----:B------:R-:W-:-:S07]  /*4070*/  ELECT P1, URZ, PT ;  /* 0x00000000003f782f */ /* 0x000fce0003820000 */
[----:B------:R-:W-:-:S05]  /*4080*/  @P2 SHF.R.U32.HI R6, RZ, 0x2, R4 ;  /* 0x00000002ff062819 */ /* 0x000fca0000011604 */
[----:B------:R-:W-:-:S05]  /*4090*/  @P2 IMAD.WIDE.U32 R6, R6, 0x24924925, RZ ;  /* 0x2492492506062825 */ /* 0x000fca00078e00ff */
[----:B------:R-:W-:-:S04]  /*40a0*/  @P2 LOP3.LUT R6, R7, 0x1, RZ, 0xc0, !PT ;  /* 0x0000000107062812 */ /* 0x000fc800078ec0ff */
[----:B------:R-:W-:Y:S01]  /*40b0*/  @P2 ISETP.NE.U32.AND P0, PT, R6, 0x1, PT ;  /* 0x000000010600280c */ /* 0x000fe20003f05070 */
[----:B------:R-:W-:-:S12]  /*40c0*/  @!P1 EXIT ;  /* 0x000000000000994d */ /* 0x000fd80003800000 */
[----:B------:R-:W-:Y:S01]  /*40d0*/  LOP3.LUT R3, R3, 0x2, RZ, 0xfc, !PT ;  /* 0x0000000203037812 */ /* 0x000fe200078efcff */
[----:B------:R-:W-:Y:S01]  /*40e0*/  IMAD.MOV.U32 R5, RZ, RZ, 0x1 ;  /* 0x00000001ff057424 */ /* 0x000fe200078e00ff */
[----:B------:R-:W-:Y:S02]  /*40f0*/  @P2 ISETP.NE.U32.AND.EX P0, PT, RZ, RZ, PT, P0 ;  /* 0x000000ffff00220c */ /* 0x000fe40003f05100 */
[----:B------:R-:W-:Y:S02]  /*4100*/  ISETP.NE.AND P1, PT, R3, 0x3, PT ;  /* 0x000000030300780c */ /* 0x000fe40003f25270 */
[----:B------:R-:W-:-:S11]  /*4110*/  @P2 SEL R5, RZ, 0x1, !P0 ;  /* 0x00000001ff052807 */ /* 0x000fd60004000000 */
[----:B------:R-:W-:Y:S05]  /*4120*/  @!P1 BRA `(.L_x_88) ;  /* 0x0000000000049947 */ /* 0x000fea0003800000 */
[----:B------:R-:W-:Y:S01]  /*4130*/  BPT.TRAP 0x1 ;  /* 0x000000040000795c */ /* 0x000fe20000300000 */
.L_x_88:
[----:B------:R-:W0:Y:S01]  /*4140*/  S2R R7, SR_CgaCtaId ;  /* 0x0000000000077919 */ /* 0x000e220000008800 */
[----:B---3-5:R-:W-:Y:S02]  /*4150*/  SHF.R.U32.HI R2, RZ, 0x2, R4 ;  /* 0x00000002ff027819 */ /* 0x028fe40000011604 */
[----:B-1----:R-:W-:-:S03]  /*4160*/  MOV R0, 0x400 ;  /* 0x0000040000007802 */ /* 0x002fc60000000f00 */
[----:B------:R-:W-:-:S04]  /*4170*/  IMAD.WIDE.U32 R2, R2, 0x24924925, RZ ;  /* 0x2492492502027825 */ /* 0x000fc800078e00ff */
[----:B------:R-:W-:Y:S01]  /*4180*/  IMAD R3, R3, -0x1c, R4 ;  /* 0xffffffe403037824 */ /* 0x000fe200078e0204 */
[----:B0-----:R-:W-:Y:S02]  /*4190*/  LEA R0, R7, R0, 0x18 ;  /* 0x0000000007007211 */ /* 0x001fe400078ec0ff */
[----:B------:R-:W-:-:S03]  /*41a0*/  SHF.L.U32 R7, R5, 0x1f, RZ ;  /* 0x0000001f05077819 */ /* 0x000fc600000006ff */
[----:B------:R-:W-:-:S04]  /*41b0*/  VIADD R0, R0, 0x380e0 ;  /* 0x000380e000007836 */ /* 0x000fc80000000000 */
[----:B------:R-:W-:-:S07]  /*41c0*/  IMAD R2, R3, 0x8, R0 ;  /* 0x0000000803027824 */ /* 0x000fce00078e0200 */
.L_x_89:
[----:B0-----:R0:W1:Y:S02]  /*41d0*/  SYNCS.PHASECHK.TRANS64.TRYWAIT P0, [R2+URZ], R7 ;  /* 0x00000007020075a7 */ /* 0x001064000800017f */
[----:B-1----:R-:W-:Y:S05]  /*41e0*/  @!P0 NANOSLEEP.SYNCS 0x989680 ;  /* 0x009896800000895d */ /* 0x002fea0003900000 */
[----:B------:R-:W1:Y:S02]  /*41f0*/  @!P0 SYNCS.PHASECHK.TRANS64 P0, [R2+URZ], R7 ;  /* 0x00000007020085a7 */ /* 0x000e64000800007f */
[----:B-1----:R-:W-:Y:S05]  /*4200*/  @!P0 BRA `(.L_x_89) ;  /* 0xfffffffc00f08947 */ /* 0x002fea000383ffff */
[----:B------:R-:W-:-:S05]  /*4210*/  VIADD R3, R3, 0x1 ;  /* 0x0000000103037836 */ /* 0x000fca0000000000 */
[----:B------:R-:W-:-:S04]  /*4220*/  ISETP.NE.AND P0, PT, R3, 0x1c, PT ;  /* 0x0000001c0300780c */ /* 0x000fc80003f05270 */
[----:B0-----:R-:W-:Y:S02]  /*4230*/  SEL R2, RZ, 0x1, P0 ;  /* 0x00000001ff027807 */ /* 0x001fe40000000000 */
[----:B------:R-:W-:Y:S02]  /*4240*/  SEL R3, R3, RZ, P0 ;  /* 0x000000ff03037207 */ /* 0x000fe40000000000 */
[----:B------:R-:W-:-:S03]  /*4250*/  LOP3.LUT R7, R5, R2, RZ, 0x3c, !PT ;  /* 0x0000000205077212 */ /* 0x000fc600078e3cff */
[----:B------:R-:W-:Y:S01]  /*4260*/  IMAD R2, R3, 0x8, R0 ;  /* 0x0000000803027824 */ /* 0x000fe200078e0200 */
[----:B------:R-:W-:-:S07]  /*4270*/  SHF.L.U32 R5, R7, 0x1f, RZ ;  /* 0x0000001f07057819 */ /* 0x000fce00000006ff */
.L_x_90:
        /* <DEDUP_REMOVED lines=11> */
.L_x_91:
        /* <DEDUP_REMOVED lines=11> */
.L_x_92:
        /* <DEDUP_REMOVED lines=11> */
.L_x_93:
        /* <DEDUP_REMOVED lines=11> */
.L_x_94:
        /* <DEDUP_REMOVED lines=11> */
.L_x_95:
        /* <DEDUP_REMOVED lines=11> */
.L_x_96:
        /* <DEDUP_REMOVED lines=11> */
.L_x_97:
        /* <DEDUP_REMOVED lines=11> */
.L_x_98:
        /* <DEDUP_REMOVED lines=11> */
.L_x_99:
        /* <DEDUP_REMOVED lines=11> */
.L_x_100:
        /* <DEDUP_REMOVED lines=11> */
.L_x_101:
        /* <DEDUP_REMOVED lines=11> */
.L_x_102:
        /* <DEDUP_REMOVED lines=11> */
.L_x_103:
        /* <DEDUP_REMOVED lines=11> */
.L_x_104:
        /* <DEDUP_REMOVED lines=11> */
.L_x_105:
        /* <DEDUP_REMOVED lines=11> */
.L_x_106:
        /* <DEDUP_REMOVED lines=11> */
.L_x_107:
        /* <DEDUP_REMOVED lines=11> */
.L_x_108:
        /* <DEDUP_REMOVED lines=11> */
.L_x_109:
        /* <DEDUP_REMOVED lines=11> */
.L_x_110:
        /* <DEDUP_REMOVED lines=11> */
.L_x_111:
        /* <DEDUP_REMOVED lines=11> */
.L_x_112:
        /* <DEDUP_REMOVED lines=11> */
.L_x_113:
        /* <DEDUP_REMOVED lines=11> */
.L_x_114:
        /* <DEDUP_REMOVED lines=11> */
.L_x_115:
        /* <DEDUP_REMOVED lines=11> */
.L_x_116:
[----:B0-----:R0:W1:Y:S02]  /*5460*/  SYNCS.PHASECHK.TRANS64.TRYWAIT P0, [R3+URZ], R0 ;  /* 0x00000000030075a7 */ /* 0x001064000800017f */
[----:B-1----:R-:W-:Y:S05]  /*5470*/  @!P0 NANOSLEEP.SYNCS 0x989680 ;  /* 0x009896800000895d */ /* 0x002fea0003900000 */
[----:B------:R-:W1:Y:S02]  /*5480*/  @!P0 SYNCS.PHASECHK.TRANS64 P0, [R3+URZ], R0 ;  /* 0x00000000030085a7 */ /* 0x000e64000800007f */
[----:B-1----:R-:W-:Y:S05]  /*5490*/  @P0 EXIT ;  /* 0x000000000000094d */ /* 0x002fea0003800000 */
[----:B------:R-:W-:Y:S05]  /*54a0*/  BRA `(.L_x_116) ;  /* 0xfffffffc00ec7947 */ /* 0x000fea000383ffff */
.L_x_117:
[----:B------:R-:W-:-:S00]  /*54b0*/  BRA `(.L_x_117) ;  /* 0xfffffffc00fc7947 */ /* 0x000fc0000383ffff */
[----:B------:R-:W-:-:S00]  /*54c0*/  NOP ;  /* 0x0000000000007918 */ /* 0x000fc00000000000 */
        /* <DEDUP_REMOVED lines=11> */
.L_x_118:


//--------------------- .nv.shared._ZN7cutlass13device_kernelINS_4conv6kernel13ConvUniversalINS1_16ConvProblemShapeILNS1_8OperatorE0ELi3EEENS1_10collective14CollectiveConvINS1_46MainloopSm90TmaGmmaWarpSpecializedImplicitGemmILS5_0ELi28ELi3EN4cute5tupleIJNSA_1CILi1EEESD_SD_EEENS1_36KernelImplicitTmaWarpSpecializedSm90ELi1EEENSB_IJNSC_ILi64EEESH_NSB_IJNSC_ILi32EEEEEEEEENS_10bfloat16_tESL_NSA_8TiledMMAINSA_8MMA_AtomIJNSA_4SM904GMMA27MMA_64x64x16_F32BF16BF16_SSILNSP_5MajorE0ELSR_0ELNSP_7ScaleInE1ELSS_1EEEEEENSA_6LayoutISE_NSB_IJNSC_ILi0EEESW_SW_EEEEENSB_IJNSA_10UnderscoreESZ_SZ_EEEEENS7_6detail26Sm90ImplicitGemmTileTraitsINSA_20SM90_TMA_LOAD_IM2COLENSA_14ComposedLayoutINSA_7SwizzleILi2ELi4ELi3EEENSA_18smem_ptr_flag_bitsILi16EEENSV_INSB_IJNSB_IJNSC_ILi8EEES1A_EEENSB_IJSI_SD_EEENSB_IJSD_NSC_ILi28EEEEEEEEENSB_IJNSB_IJSI_NSC_ILi256EEEEEENSB_IJSD_SW_EEENSB_IJSW_NSC_ILi2048EEEEEEEEEEEEEvEENS13_INSA_13SM90_TMA_LOADES1N_vEEEENS_8epilogue10collective6detail29Sm90TmaWarpSpecializedAdapterINS1T_15DefaultEpilogueISL_NSB_IJNSB_IJllllEEESD_SW_EEES1Y_NS1S_6thread17LinearCombinationISL_Li1EffLNS1Z_9ScaleType4KindE0ELNS_15FloatRoundStyleE2ESL_EENS_4gemm15EpilogueDefaultEEEEEvvEEEEvNT_6ParamsE --------------------------
	.section	.nv.shared._ZN7cutlass13device_kernelINS_4conv6kernel13ConvUniversalINS1_16ConvProblemShapeILNS1_8OperatorE0ELi3EEENS1_10collective14CollectiveConvINS1_46MainloopSm90TmaGmmaWarpSpecializedImplicitGemmILS5_0ELi28ELi3EN4cute5tupleIJNSA_1CILi1EEESD_SD_EEENS1_36KernelImplicitTmaWarpSpecializedSm90ELi1EEENSB_IJNSC_ILi64EEESH_NSB_IJNSC_ILi32EEEEEEEEENS_10bfloat16_tESL_NSA_8TiledMMAINSA_8MMA_AtomIJNSA_4SM904GMMA27MMA_64x64x16_F32BF16BF16_SSILNSP_5MajorE0ELSR_0ELNSP_7ScaleInE1ELSS_1EEEEEENSA_6LayoutISE_NSB_IJNSC_ILi0EEESW_SW_EEEEENSB_IJNSA_10UnderscoreESZ_SZ_EEEEENS7_6detail26Sm90ImplicitGemmTileTraitsINSA_20SM90_TMA_LOAD_IM2COLENSA_14ComposedLayoutINSA_7SwizzleILi2ELi4ELi3EEENSA_18smem_ptr_flag_bitsILi16EEENSV_INSB_IJNSB_IJNSC_ILi8EEES1A_EEENSB_IJSI_SD_EEENSB_IJSD_NSC_ILi28EEEEEEEEENSB_IJNSB_IJSI_NSC_ILi256EEEEEENSB_IJSD_SW_EEENSB_IJSW_NSC_ILi2048EEEEEEEEEEEEEvEENS13_INSA_13SM90_TMA_LOADES1N_vEEEENS_8epilogue10collective6detail29Sm90TmaWarpSpecializedAdapterINS1T_15DefaultEpilogueISL_NSB_IJNSB_IJllllEEESD_SW_EEES1Y_NS1S_6thread17LinearCombinationISL_Li1EffLNS1Z_9ScaleType4KindE0ELNS_15FloatRoundStyleE2ESL_EENS_4gemm15EpilogueDefaultEEEEEvvEEEEvNT_6ParamsE,"aw",@nobits
	.sectionflags	@""
	.align	16
	.zero		1024


//--------------------- .nv.shared.reserved.0     --------------------------
	.section	.nv.shared.reserved.0,"aw",@nobits
	.weak		__nv_reservedSMEM_offset_0_alias
	.size		__nv_reservedSMEM_offset_0_alias, 0, 0
	.other		__nv_reservedSMEM_offset_0_alias,@"STO_CUDA_RESERVED_SHARED STV_DEFAULT"
__nv_reservedSMEM_offset_0_alias:
	.zero		0


//--------------------- .nv.global                --------------------------
	.section	.nv.global,"aw",@nobits
.nv.global:
	.type		_ZN39_INTERNAL_b3b428d1_4_k_cu_7563ea36_26644cute1_E,@object
	.size		_ZN39_INTERNAL_b3b428d1_4_k_cu_7563ea36_26644cute1_E,(_ZN39_INTERNAL_b3b428d1_4_k_cu_7563ea36_26644cuda3std3__45__cpo6cbeginE - _ZN39_INTERNAL_b3b428d1_4_k_cu_7563ea36_26644cute1_E)
_ZN39_INTERNAL_b3b428d1_4_k_cu_7563ea36_26644cute1_E:
	.zero		1
	.type		_ZN39_INTERNAL_b3b428d1_4_k_cu_7563ea36_26644cuda3std3__45__cpo6cbeginE,@object
	.size		_ZN39_INTERNAL_b3b428d1_4_k_cu_7563ea36_26644cuda3std3__45__cpo6cbeginE,(_ZN39_INTERNAL_b3b428d1_4_k_cu_7563ea36_26644cuda3std3__48in_placeE - _ZN39_INTERNAL_b3b428d1_4_k_cu_7563ea36_26644cuda3std3__45__cpo6cbeginE)
_ZN39_INTERNAL_b3b428d1_4_k_cu_7563ea36_26644cuda3std3__45__cpo6cbeginE:
	.zero		1
	.type		_ZN39_INTERNAL_b3b428d1_4_k_cu_7563ea36_26644cuda3std3__48in_placeE,@object
	.size		_ZN39_INTERNAL_b3b428d1_4_k_cu_7563ea36_26644cuda3std3__48in_placeE,(_ZN39_INTERNAL_b3b428d1_4_k_cu_7563ea36_26644cuda3std6ranges3__45__cpo9iter_moveE - _ZN39_INTERNAL_b3b428d1_4_k_cu_7563ea36_26644cuda3std3__48in_placeE)
_ZN39_INTERNAL_b3b428d1_4_k_cu_7563ea36_26644cuda3std3__48in_placeE:
	.zero		1
	.type		_ZN39_INTERNAL_b3b428d1_4_k_cu_7563ea36_26644cuda3std6ranges3__45__cpo9iter_moveE,@object
	.size		_ZN39_INTERNAL_b3b428d1_4_k_cu_7563ea36_26644cuda3std6ranges3__45__cpo9iter_moveE,(_ZN39_INTERNAL_b3b428d1_4_k_cu_7563ea36_26644cuda3std3__45__cpo5beginE - _ZN39_INTERNAL_b3b428d1_4_k_cu_7563ea36_26644cuda3std6ranges3__45__cpo9iter_moveE)
_ZN39_INTERNAL_b3b428d1_4_k_cu_7563ea36_26644cuda3std6ranges3__45__cpo9iter_moveE:
	.zero		1
	.type		_ZN39_INTERNAL_b3b428d1_4_k_cu_7563ea36_26644cuda3std3__45__cpo5beginE,@object
	.size		_ZN39_INTERNAL_b3b428d1_4_k_cu_7563ea36_26644cuda3std3__45__cpo5beginE,(_ZN39_INTERNAL_b3b428d1_4_k_cu_7563ea36_26644cuda3std3__441_GLOBAL__N__b3b428d1_4_k_cu_7563ea36_26646ignoreE - _ZN39_INTERNAL_b3b428d1_4_k_cu_7563ea36_26644cuda3std3__45__cpo5beginE)
_ZN39_INTERNAL_b3b428d1_4_k_cu_7563ea36_26644cuda3std3__45__cpo5beginE:
	.zero		1
	.type		_ZN39_INTERNAL_b3b428d1_4_k_cu_7563ea36_26644cuda3std3__441_GLOBAL__N__b3b428d1_4_k_cu_7563ea36_26646ignoreE,@object
	.size		_ZN39_INTERNAL_b3b428d1_4_k_cu_7563ea36_26644cuda3std3__441_GLOBAL__N__b3b428d1_4_k_cu_7563ea36_26646ignoreE,(_ZN39_INTERNAL_b3b428d1_4_k_cu_7563ea36_26644cute7productE - _ZN39_INTERNAL_b3b428d1_4_k_cu_7563ea36_26644cuda3std3__441_GLOBAL__N__b3b428d1_4_k_cu_7563ea36_26646ignoreE)
_ZN39_INTERNAL_b3b428d1_4_k_cu_7563ea36_26644cuda3std3__441_GLOBAL__N__b3b428d1_4_k_cu_7563ea36_26646ignoreE:
	.zero		1
	.type		_ZN39_INTERNAL_b3b428d1_4_k_cu_7563ea36_26644cute7productE,@object
	.size		_ZN39_INTERNAL_b3b428d1_4_k_cu_7563ea36_26644cute7productE,(_ZN39_INTERNAL_b3b428d1_4_k_cu_7563ea36_26644cuda3std3__45__cpo3endE - _ZN39_INTERNAL_b3b428d1_4_k_cu_7563ea36_26644cute7productE)
_ZN39_INTERNAL_b3b428d1_4_k_cu_7563ea36_26644cute7productE:
	.zero		1
	.type		_ZN39_INTERNAL_b3b428d1_4_k_cu_7563ea36_26644cuda3std3__45__cpo3endE,@object
	.size		_ZN39_INTERNAL_b3b428d1_4_k_cu_7563ea36_26644cuda3std3__45__cpo3endE,(_ZN39_INTERNAL_b3b428d1_4_k_cu_7563ea36_26644cuda3std3__419piecewise_constructE - _ZN39_INTERNAL_b3b428d1_4_k_cu_7563ea36_26644cuda3std3__45__cpo3endE)
_ZN39_INTERNAL_b3b428d1_4_k_cu_7563ea36_26644cuda3std3__45__cpo3endE:
	.zero		1
	.type		_ZN39_INTERNAL_b3b428d1_4_k_cu_7563ea36_26644cuda3std3__419piecewise_constructE,@object
	.size		_ZN39_INTERNAL_b3b428d1_4_k_cu_7563ea36_26644cuda3std3__419piecewise_constructE,(_ZN39_INTERNAL_b3b428d1_4_k_cu_7563ea36_26644cuda3std3__45__cpo4cendE - _ZN39_INTERNAL_b3b428d1_4_k_cu_7563ea36_26644cuda3std3__419piecewise_constructE)
_ZN39_INTERNAL_b3b428d1_4_k_cu_7563ea36_26644cuda3std3__419piecewise_constructE:
	.zero		1
	.type		_ZN39_INTERNAL_b3b428d1_4_k_cu_7563ea36_26644cuda3std3__45__cpo4cendE,@object
	.size		_ZN39_INTERNAL_b3b428d1_4_k_cu_7563ea36_26644cuda3std3__45__cpo4cendE,(_ZN39_INTERNAL_b3b428d1_4_k_cu_7563ea36_26644cuda3std6ranges3__45__cpo4swapE - _ZN39_INTERNAL_b3b428d1_4_k_cu_7563ea36_26644cuda3std3__45__cpo4cendE)
_ZN39_INTERNAL_b3b428d1_4_k_cu_7563ea36_26644cuda3std3__45__cpo4cendE:
	.zero		1
	.type		_ZN39_INTERNAL_b3b428d1_4_k_cu_7563ea36_26644cuda3std6ranges3__45__cpo4swapE,@object
	.size		_ZN39_INTERNAL_b3b428d1_4_k_cu_7563ea36_26644cuda3std6ranges3__45__cpo4swapE,(.L_7 - _ZN39_INTERNAL_b3b428d1_4_k_cu_7563ea36_26644cuda3std6ranges3__45__cpo4swapE)
_ZN39_INTERNAL_b3b428d1_4_k_cu_7563ea36_26644cuda3std6ranges3__45__cpo4swapE:
	.zero		1
.L_7:


//--------------------- .nv.constant0._ZN7cutlass13device_kernelINS_4conv6kernel13ConvUniversalINS1_16ConvProblemShapeILNS1_8OperatorE0ELi3EEENS1_10collective14CollectiveConvINS1_46MainloopSm90TmaGmmaWarpSpecializedImplicitGemmILS5_0ELi28ELi3EN4cute5tupleIJNSA_1CILi1EEESD_SD_EEENS1_36KernelImplicitTmaWarpSpecializedSm90ELi1EEENSB_IJNSC_ILi64EEESH_NSB_IJNSC_ILi32EEEEEEEEENS_10bfloat16_tESL_NSA_8TiledMMAINSA_8MMA_AtomIJNSA_4SM904GMMA27MMA_64x64x16_F32BF16BF16_SSILNSP_5MajorE0ELSR_0ELNSP_7ScaleInE1ELSS_1EEEEEENSA_6LayoutISE_NSB_IJNSC_ILi0EEESW_SW_EEEEENSB_IJNSA_10UnderscoreESZ_SZ_EEEEENS7_6detail26Sm90ImplicitGemmTileTraitsINSA_20SM90_TMA_LOAD_IM2COLENSA_14ComposedLayoutINSA_7SwizzleILi2ELi4ELi3EEENSA_18smem_ptr_flag_bitsILi16EEENSV_INSB_IJNSB_IJNSC_ILi8EEES1A_EEENSB_IJSI_SD_EEENSB_IJSD_NSC_ILi28EEEEEEEEENSB_IJNSB_IJSI_NSC_ILi256EEEEEENSB_IJSD_SW_EEENSB_IJSW_NSC_ILi2048EEEEEEEEEEEEEvEENS13_INSA_13SM90_TMA_LOADES1N_vEEEENS_8epilogue10collective6detail29Sm90TmaWarpSpecializedAdapterINS1T_15DefaultEpilogueISL_NSB_IJNSB_IJllllEEESD_SW_EEES1Y_NS1S_6thread17LinearCombinationISL_Li1EffLNS1Z_9ScaleType4KindE0ELNS_15FloatRoundStyleE2ESL_EENS_4gemm15EpilogueDefaultEEEEEvvEEEEvNT_6ParamsE --------------------------
	.section	.nv.constant0._ZN7cutlass13device_kernelINS_4conv6kernel13ConvUniversalINS1_16ConvProblemShapeILNS1_8OperatorE0ELi3EEENS1_10collective14CollectiveConvINS1_46MainloopSm90TmaGmmaWarpSpecializedImplicitGemmILS5_0ELi28ELi3EN4cute5tupleIJNSA_1CILi1EEESD_SD_EEENS1_36KernelImplicitTmaWarpSpecializedSm90ELi1EEENSB_IJNSC_ILi64EEESH_NSB_IJNSC_ILi32EEEEEEEEENS_10bfloat16_tESL_NSA_8TiledMMAINSA_8MMA_AtomIJNSA_4SM904GMMA27MMA_64x64x16_F32BF16BF16_SSILNSP_5MajorE0ELSR_0ELNSP_7ScaleInE1ELSS_1EEEEEENSA_6LayoutISE_NSB_IJNSC_ILi0EEESW_SW_EEEEENSB_IJNSA_10UnderscoreESZ_SZ_EEEEENS7_6detail26Sm90ImplicitGemmTileTraitsINSA_20SM90_TMA_LOAD_IM2COLENSA_14ComposedLayoutINSA_7SwizzleILi2ELi4ELi3EEENSA_18smem_ptr_flag_bitsILi16EEENSV_INSB_IJNSB_IJNSC_ILi8EEES1A_EEENSB_IJSI_SD_EEENSB_IJSD_NSC_ILi28EEEEEEEEENSB_IJNSB_IJSI_NSC_ILi256EEEEEENSB_IJSD_SW_EEENSB_IJSW_NSC_ILi2048EEEEEEEEEEEEEvEENS13_INSA_13SM90_TMA_LOADES1N_vEEEENS_8epilogue10collective6detail29Sm90TmaWarpSpecializedAdapterINS1T_15DefaultEpilogueISL_NSB_IJNSB_IJllllEEESD_SW_EEES1Y_NS1S_6thread17LinearCombinationISL_Li1EffLNS1Z_9ScaleType4KindE0ELNS_15FloatRoundStyleE2ESL_EENS_4gemm15EpilogueDefaultEEEEEvvEEEEvNT_6ParamsE,"a",@progbits
	.sectionflags	@""
	.align	4
.nv.constant0._ZN7cutlass13device_kernelINS_4conv6kernel13ConvUniversalINS1_16ConvProblemShapeILNS1_8OperatorE0ELi3EEENS1_10collective14CollectiveConvINS1_46MainloopSm90TmaGmmaWarpSpecializedImplicitGemmILS5_0ELi28ELi3EN4cute5tupleIJNSA_1CILi1EEESD_SD_EEENS1_36KernelImplicitTmaWarpSpecializedSm90ELi1EEENSB_IJNSC_ILi64EEESH_NSB_IJNSC_ILi32EEEEEEEEENS_10bfloat16_tESL_NSA_8TiledMMAINSA_8MMA_AtomIJNSA_4SM904GMMA27MMA_64x64x16_F32BF16BF16_SSILNSP_5MajorE0ELSR_0ELNSP_7ScaleInE1ELSS_1EEEEEENSA_6LayoutISE_NSB_IJNSC_ILi0EEESW_SW_EEEEENSB_IJNSA_10UnderscoreESZ_SZ_EEEEENS7_6detail26Sm90ImplicitGemmTileTraitsINSA_20SM90_TMA_LOAD_IM2COLENSA_14ComposedLayoutINSA_7SwizzleILi2ELi4ELi3EEENSA_18smem_ptr_flag_bitsILi16EEENSV_INSB_IJNSB_IJNSC_ILi8EEES1A_EEENSB_IJSI_SD_EEENSB_IJSD_NSC_ILi28EEEEEEEEENSB_IJNSB_IJSI_NSC_ILi256EEEEEENSB_IJSD_SW_EEENSB_IJSW_NSC_ILi2048EEEEEEEEEEEEEvEENS13_INSA_13SM90_TMA_LOADES1N_vEEEENS_8epilogue10collective6detail29Sm90TmaWarpSpecializedAdapterINS1T_15DefaultEpilogueISL_NSB_IJNSB_IJllllEEESD_SW_EEES1Y_NS1S_6thread17LinearCombinationISL_Li1EffLNS1Z_9ScaleType4KindE0ELNS_15FloatRoundStyleE2ESL_EENS_4gemm15EpilogueDefaultEEEEEvvEEEEvNT_6ParamsE:
	.zero		1664


//--------------------- SYMBOLS --------------------------

	.type		.nv.reservedSmem.offset0,@object
	.size		.nv.reservedSmem.offset0,0x4
